	.target	sm_90a

	.elftype	@"ET_EXEC"


//--------------------- .note.nv.tkinfo           --------------------------
	.section	.note.nv.tkinfo,"",@"SHT_NOTE"
	.sectionflags	@"SHF_NOTE_NV_TKINFO"
	.tkinfo
        /*0018*/ 	.word	0x00000002
        /*0030*/ 	.string	""
        /*0030*/ 	.string	"ptxas"
        /*0030*/ 	.string	"Cuda compilation tools, release 13.0, V13.0.88"
        /*0030*/ 	.string	"Build cuda_13.0.r13.0/compiler.36424714_0"
        /*0030*/ 	.string	"-v  -suppress-debug-info  -lineinfo  -arch sm_90a "



//--------------------- .note.nv.cuinfo           --------------------------
	.section	.note.nv.cuinfo,"",@"SHT_NOTE"
	.sectionflags	@"SHF_NOTE_NV_CUINFO"
        /*0018*/ 	.short	0x0002
        /*001a*/ 	.short	0x005a
        /*001c*/ 	.short	0x0082
	.zero		2


//--------------------- .nv.info                  --------------------------
	.section	.nv.info,"",@"SHT_CUDA_INFO"
	.align	4


	//----- nvinfo : EIATTR_REGCOUNT
	.align		4
        /*0000*/ 	.byte	0x04, 0x2f
        /*0002*/ 	.short	(.L_1 - .L_0)
	.align		4
.L_0:
        /*0004*/ 	.word	index@(gluon_wgmma)
        /*0008*/ 	.word	0x0000009a


	//----- nvinfo : EIATTR_FRAME_SIZE
	.align		4
.L_1:
        /*000c*/ 	.byte	0x04, 0x11
        /*000e*/ 	.short	(.L_3 - .L_2)
	.align		4
.L_2:
        /*0010*/ 	.word	index@(gluon_wgmma)
        /*0014*/ 	.word	0x00000000


	//----- nvinfo : EIATTR_MIN_STACK_SIZE
	.align		4
.L_3:
        /*0018*/ 	.byte	0x04, 0x12
        /*001a*/ 	.short	(.L_5 - .L_4)
	.align		4
.L_4:
        /*001c*/ 	.word	index@(gluon_wgmma)
        /*0020*/ 	.word	0x00000000
.L_5:


//--------------------- .nv.compat                --------------------------
	.section	.nv.compat,"",@"SHT_CUDA_COMPAT_INFO"
	.align	4
        /*0000*/ 	.byte	0x02, 0x09, 0x01, 0x00, 0x02, 0x02, 0x04, 0x00, 0x02, 0x05, 0x05, 0x00, 0x03, 0x07, 0x01, 0x01
        /*0010*/ 	.byte	0x02, 0x03, 0x03, 0x00, 0x02, 0x06, 0x01, 0x00, 0x04, 0x0b, 0x08, 0x00, 0x00, 0x00, 0x00, 0x00
        /*0020*/ 	.byte	0x00, 0x00, 0x00, 0x00


//--------------------- .nv.info.gluon_wgmma      --------------------------
	.section	.nv.info.gluon_wgmma,"",@"SHT_CUDA_INFO"
	.sectionflags	@""
	.align	4


	//----- nvinfo : EIATTR_CUDA_API_VERSION
	.align		4
        /*0000*/ 	.byte	0x04, 0x37
        /*0002*/ 	.short	(.L_7 - .L_6)
.L_6:
        /*0004*/ 	.word	0x00000082


	//----- nvinfo : EIATTR_KPARAM_INFO
	.align		4
.L_7:
        /*0008*/ 	.byte	0x04, 0x17
        /*000a*/ 	.short	(.L_9 - .L_8)
.L_8:
        /*000c*/ 	.word	0x00000000
        /*0010*/ 	.short	0x000a
        /*0012*/ 	.short	0x0048
        /*0014*/ 	.byte	0x00, 0xf4, 0x21, 0x00


	//----- nvinfo : EIATTR_KPARAM_INFO
	.align		4
.L_9:
        /*0018*/ 	.byte	0x04, 0x17
        /*001a*/ 	.short	(.L_11 - .L_10)
.L_10:
        /*001c*/ 	.word	0x00000000
        /*0020*/ 	.short	0x0009
        /*0022*/ 	.short	0x0040
        /*0024*/ 	.byte	0x00, 0xf4, 0x21, 0x00


	//----- nvinfo : EIATTR_KPARAM_INFO
	.align		4
.L_11:
        /*0028*/ 	.byte	0x04, 0x17
        /*002a*/ 	.short	(.L_13 - .L_12)
.L_12:
        /*002c*/ 	.word	0x00000000
        /*0030*/ 	.short	0x0008
        /*0032*/ 	.short	0x0038
        /*0034*/ 	.byte	0x00, 0xf0, 0x21, 0x00


	//----- nvinfo : EIATTR_KPARAM_INFO
	.align		4
.L_13:
        /*0038*/ 	.byte	0x04, 0x17
        /*003a*/ 	.short	(.L_15 - .L_14)
.L_14:
        /*003c*/ 	.word	0x00000000
        /*0040*/ 	.short	0x0007
        /*0042*/ 	.short	0x0030
        /*0044*/ 	.byte	0x00, 0xf0, 0x21, 0x00


	//----- nvinfo : EIATTR_KPARAM_INFO
	.align		4
.L_15:
        /*0048*/ 	.byte	0x04, 0x17
        /*004a*/ 	.short	(.L_17 - .L_16)
.L_16:
        /*004c*/ 	.word	0x00000000
        /*0050*/ 	.short	0x0006
        /*0052*/ 	.short	0x0028
        /*0054*/ 	.byte	0x00, 0xf0, 0x21, 0x00


	//----- nvinfo : EIATTR_KPARAM_INFO
	.align		4
.L_17:
        /*0058*/ 	.byte	0x04, 0x17
        /*005a*/ 	.short	(.L_19 - .L_18)
.L_18:
        /*005c*/ 	.word	0x00000000
        /*0060*/ 	.short	0x0005
        /*0062*/ 	.short	0x0020
        /*0064*/ 	.byte	0x00, 0xf0, 0x11, 0x00


	//----- nvinfo : EIATTR_KPARAM_INFO
	.align		4
.L_19:
        /*0068*/ 	.byte	0x04, 0x17
        /*006a*/ 	.short	(.L_21 - .L_20)
.L_20:
        /*006c*/ 	.word	0x00000000
        /*0070*/ 	.short	0x0004
        /*0072*/ 	.short	0x001c
        /*0074*/ 	.byte	0x00, 0xf0, 0x11, 0x00


	//----- nvinfo : EIATTR_KPARAM_INFO
	.align		4
.L_21:
        /*0078*/ 	.byte	0x04, 0x17
        /*007a*/ 	.short	(.L_23 - .L_22)
.L_22:
        /*007c*/ 	.word	0x00000000
        /*0080*/ 	.short	0x0003
        /*0082*/ 	.short	0x0018
        /*0084*/ 	.byte	0x00, 0xf0, 0x11, 0x00


	//----- nvinfo : EIATTR_KPARAM_INFO
	.align		4
.L_23:
        /*0088*/ 	.byte	0x04, 0x17
        /*008a*/ 	.short	(.L_25 - .L_24)
.L_24:
        /*008c*/ 	.word	0x00000000
        /*0090*/ 	.short	0x0002
        /*0092*/ 	.short	0x0010
        /*0094*/ 	.byte	0x00, 0xf4, 0x21, 0x00


	//----- nvinfo : EIATTR_KPARAM_INFO
	.align		4
.L_25:
        /*0098*/ 	.byte	0x04, 0x17
        /*009a*/ 	.short	(.L_27 - .L_26)
.L_26:
        /*009c*/ 	.word	0x00000000
        /*00a0*/ 	.short	0x0001
        /*00a2*/ 	.short	0x0008
        /*00a4*/ 	.byte	0x00, 0xf4, 0x21, 0x00


	//----- nvinfo : EIATTR_KPARAM_INFO
	.align		4
.L_27:
        /*00a8*/ 	.byte	0x04, 0x17
        /*00aa*/ 	.short	(.L_29 - .L_28)
.L_28:
        /*00ac*/ 	.word	0x00000000
        /*00b0*/ 	.short	0x0000
        /*00b2*/ 	.short	0x0000
        /*00b4*/ 	.byte	0x00, 0xf4, 0x21, 0x00


	//----- nvinfo : EIATTR_SPARSE_MMA_MASK
	.align		4
.L_29:
        /*00b8*/ 	.byte	0x03, 0x50
        /*00ba*/ 	.short	0x0000


	//----- nvinfo : EIATTR_MAXREG_COUNT
	.align		4
        /*00bc*/ 	.byte	0x03, 0x1b
        /*00be*/ 	.short	0x00ff


	//----- nvinfo : EIATTR_NUM_BARRIERS
	.align		4
        /*00c0*/ 	.byte	0x02, 0x4c
        /*00c2*/ 	.byte	0x01
	.zero		1


	//----- nvinfo : EIATTR_MERCURY_ISA_VERSION
	.align		4
        /*00c4*/ 	.byte	0x03, 0x5f
        /*00c6*/ 	.short	0x0101


	//----- nvinfo : EIATTR_INT_WARP_WIDE_INSTR_OFFSETS
	.align		4
        /*00c8*/ 	.byte	0x04, 0x31
        /*00ca*/ 	.short	(.L_31 - .L_30)


	//   ....[0]....
.L_30:
        /*00cc*/ 	.word	0x00001320


	//   ....[1]....
        /*00d0*/ 	.word	0x00001340


	//   ....[2]....
        /*00d4*/ 	.word	0x00001350


	//   ....[3]....
        /*00d8*/ 	.word	0x00001430


	//   ....[4]....
        /*00dc*/ 	.word	0x00001d60


	//   ....[5]....
        /*00e0*/ 	.word	0x00001d70


	//   ....[6]....
        /*00e4*/ 	.word	0x00001e00


	//   ....[7]....
        /*00e8*/ 	.word	0x00001e10


	//   ....[8]....
        /*00ec*/ 	.word	0x00002730


	//   ....[9]....
        /*00f0*/ 	.word	0x00002740


	//----- nvinfo : EIATTR_COOP_GROUP_MASK_REGIDS
	.align		4
.L_31:
        /*00f4*/ 	.byte	0x04, 0x29
        /*00f6*/ 	.short	(.L_33 - .L_32)


	//   ....[0]....
.L_32:
        /*00f8*/ 	.word	0xffffffff


	//   ....[1]....
        /*00fc*/ 	.word	0xffffffff


	//   ....[2]....
        /*0100*/ 	.word	0xffffffff


	//----- nvinfo : EIATTR_COOP_GROUP_INSTR_OFFSETS
	.align		4
.L_33:
        /*0104*/ 	.byte	0x04, 0x28
        /*0106*/ 	.short	(.L_35 - .L_34)


	//   ....[0]....
.L_34:
        /*0108*/ 	.word	0x00000150


	//   ....[1]....
        /*010c*/ 	.word	0x00000700


	//   ....[2]....
        /*0110*/ 	.word	0x00000cf0


	//----- nvinfo : EIATTR_MBARRIER_INSTR_OFFSETS
	.align		4
.L_35:
        /*0114*/ 	.byte	0x04, 0x39
        /*0116*/ 	.short	(.L_37 - .L_36)


	//   ....[0]....
.L_36:
        /*0118*/ 	.word	0x000014b0
        /*011c*/ 	.word	0x000000ff
        /*0120*/ 	.word	0x00012000
        /*0124*/ 	.short	0x0100
        /*0126*/ 	.byte	0x14
	.zero		1


	//   ....[1]....
        /*0128*/ 	.word	0x00001640
        /*012c*/ 	.word	0x000000ff
        /*0130*/ 	.word	0x00012008
        /*0134*/ 	.short	0x0100
        /*0136*/ 	.byte	0x14
	.zero		1


	//   ....[2]....
        /*0138*/ 	.word	0x000017d0
        /*013c*/ 	.word	0x000000ff
        /*0140*/ 	.word	0x00012010
        /*0144*/ 	.short	0x0100
        /*0146*/ 	.byte	0x14
	.zero		1


	//   ....[3]....
        /*0148*/ 	.word	0x00001ef0
        /*014c*/ 	.word	0x000000ff
        /*0150*/ 	.word	0x00012000
        /*0154*/ 	.short	0x010a
        /*0156*/ 	.byte	0x20
	.zero		1


	//   ....[4]....
        /*0158*/ 	.word	0x000021b0
        /*015c*/ 	.word	0x000000ff
        /*0160*/ 	.word	0x00012000
        /*0164*/ 	.short	0x0108
        /*0166*/ 	.byte	0x14
	.zero		1


	//   ....[5]....
        /*0168*/ 	.word	0x000022b0
        /*016c*/ 	.word	0x000000ff
        /*0170*/ 	.word	0x00012008
        /*0174*/ 	.short	0x0108
        /*0176*/ 	.byte	0x14
	.zero		1


	//   ....[6]....
        /*0178*/ 	.word	0x000023a0
        /*017c*/ 	.word	0x000000ff
        /*0180*/ 	.word	0x00012010
        /*0184*/ 	.short	0x0108
        /*0186*/ 	.byte	0x14
	.zero		1


	//   ....[7]....
        /*0188*/ 	.word	0x000027d0
        /*018c*/ 	.word	0x000000ff
        /*0190*/ 	.word	0x00012000
        /*0194*/ 	.short	0x010a
        /*0196*/ 	.byte	0x20
	.zero		1


	//----- nvinfo : EIATTR_NUM_MBARRIERS
	.align		4
.L_37:
        /*0198*/ 	.byte	0x03, 0x38
        /*019a*/ 	.short	0x0003


	//----- nvinfo : EIATTR_EXIT_INSTR_OFFSETS
	.align		4
        /*019c*/ 	.byte	0x04, 0x1c
        /*019e*/ 	.short	(.L_39 - .L_38)


	//   ....[0]....
.L_38:
        /*01a0*/ 	.word	0x000027c0


	//----- nvinfo : EIATTR_REQNTID
	.align		4
.L_39:
        /*01a4*/ 	.byte	0x04, 0x10
        /*01a6*/ 	.short	(.L_41 - .L_40)
.L_40:
        /*01a8*/ 	.word	0x00000100
        /*01ac*/ 	.word	0x00000001
        /*01b0*/ 	.word	0x00000001


	//----- nvinfo : EIATTR_CRS_STACK_SIZE
	.align		4
.L_41:
        /*01b4*/ 	.byte	0x04, 0x1e
        /*01b6*/ 	.short	(.L_43 - .L_42)
.L_42:
        /*01b8*/ 	.word	0x00000000


	//----- nvinfo : EIATTR_CBANK_PARAM_SIZE
	.align		4
.L_43:
        /*01bc*/ 	.byte	0x03, 0x19
        /*01be*/ 	.short	0x0050


	//----- nvinfo : EIATTR_PARAM_CBANK
	.align		4
        /*01c0*/ 	.byte	0x04, 0x0a
        /*01c2*/ 	.short	(.L_45 - .L_44)
	.align		4
.L_44:
        /*01c4*/ 	.word	index@(.nv.constant0.gluon_wgmma)
        /*01c8*/ 	.short	0x0210
        /*01ca*/ 	.short	0x0050


	//----- nvinfo : EIATTR_SW_WAR
	.align		4
.L_45:
        /*01cc*/ 	.byte	0x04, 0x36
        /*01ce*/ 	.short	(.L_47 - .L_46)
.L_46:
        /*01d0*/ 	.word	0x00000008
.L_47:


//--------------------- .nv.callgraph             --------------------------
	.section	.nv.callgraph,"",@"SHT_CUDA_CALLGRAPH"
	.align	4
	.sectionentsize	8
	.align		4
        /*0000*/ 	.word	0x00000000
	.align		4
        /*0004*/ 	.word	0xffffffff
	.align		4
        /*0008*/ 	.word	0x00000000
	.align		4
        /*000c*/ 	.word	0xfffffffe
	.align		4
        /*0010*/ 	.word	0x00000000
	.align		4
        /*0014*/ 	.word	0xfffffffd
	.align		4
        /*0018*/ 	.word	0x00000000
	.align		4
        /*001c*/ 	.word	0xfffffffc


//--------------------- .text.gluon_wgmma         --------------------------
	.section	.text.gluon_wgmma,"ax",@progbits
	.align	128
        .global         gluon_wgmma
        .type           gluon_wgmma,@function
        .size           gluon_wgmma,(.L_x_52 - gluon_wgmma)
        .other          gluon_wgmma,@"STO_CUDA_ENTRY STV_DEFAULT"
gluon_wgmma:
.text.gluon_wgmma:
[----:B------:R-:W-:Y:S01]  /*0000*/  LDC R1, c[0x0][0x28] ;  /* 0x00000a00ff017b82 */ /* 0x000fe20000000800 */
[----:B------:R-:W1:Y:S07]  /*0010*/  S2R R0, SR_TID.X ;  /* 0x0000000000007919 */ /* 0x000e6e0000002100 */
[----:B------:R-:W2:Y:S01]  /*0020*/  S2UR UR4, SR_CgaCtaId ;  /* 0x00000000000479c3 */ /* 0x000ea20000008800 */
[----:B------:R-:W-:Y:S01]  /*0030*/  UMOV UR20, 0x400 ;  /* 0x0000040000147882 */ /* 0x000fe20000000000 */
[----:B------:R-:W-:Y:S01]  /*0040*/  ULDC UR6, c[0x0][0xc] ;  /* 0x0000030000067ab9 */ /* 0x000fe20000000800 */
[----:B------:R-:W-:Y:S01]  /*0050*/  ULDC.64 UR26, c[0x0][0x250] ;  /* 0x00009400001a7ab9 */ /* 0x000fe20000000a00 */
[----:B------:R-:W-:Y:S04]  /*0060*/  BSSY B0, `(.L_x_0) ;  /* 0x000001f000007945 */ /* 0x000fe80003800000 */
[----:B------:R-:W3:Y:S08]  /*0070*/  LDC R4, c[0x0][0x228] ;  /* 0x00008a00ff047b82 */ /* 0x000ef00000000800 */
[----:B------:R-:W4:Y:S08]  /*0080*/  LDC R13, c[0x0][0x230] ;  /* 0x00008c00ff0d7b82 */ /* 0x000f300000000800 */
[----:B------:R-:W-:Y:S01]  /*0090*/  S2UR UR30, SR_CTAID.Y ;  /* 0x00000000001e79c3 */ /* 0x000fe20000002600 */
[----:B--2---:R-:W-:-:S03]  /*00a0*/  ULEA UR20, UR4, UR20, 0x18 ;  /* 0x0000001404147291 */ /* 0x004fc6000f8ec03f */
[----:B------:R-:W-:Y:S01]  /*00b0*/  ULDC UR4, c[0x0][0x10] ;  /* 0x0000040000047ab9 */ /* 0x000fe20000000800 */
[----:B-1----:R-:W-:-:S03]  /*00c0*/  LOP3.LUT R6, R0, 0xff, RZ, 0xc0, !PT ;  /* 0x000000ff00067812 */ /* 0x002fc600078ec0ff */
[----:B------:R-:W1:Y:S01]  /*00d0*/  S2UR UR5, SR_CTAID.Z ;  /* 0x00000000000579c3 */ /* 0x000e620000002700 */
[----:B---3--:R-:W-:Y:S01]  /*00e0*/  VIADD R4, R4, 0xffffffff ;  /* 0xffffffff04047836 */ /* 0x008fe20000000000 */
[C---:B------:R-:W-:Y:S02]  /*00f0*/  ISETP.GE.U32.AND P0, PT, R6.reuse, 0x20, PT ;  /* 0x000000200600780c */ /* 0x040fe40003f06070 */
[C---:B------:R-:W-:Y:S02]  /*0100*/  ISETP.NE.U32.AND P2, PT, R6.reuse, RZ, PT ;  /* 0x000000ff0600720c */ /* 0x040fe40003f45070 */
[----:B------:R-:W-:Y:S02]  /*0110*/  LEA R12, R6, UR20, 0x2 ;  /* 0x00000014060c7c11 */ /* 0x000fe4000f8e10ff */
[----:B------:R-:W2:Y:S01]  /*0120*/  S2UR UR31, SR_CTAID.X ;  /* 0x00000000001f79c3 */ /* 0x000ea20000002500 */
[----:B----4-:R-:W-:-:S06]  /*0130*/  VIADD R9, R13, 0xffffffff ;  /* 0xffffffff0d097836 */ /* 0x010fcc0000000000 */
[----:B------:R3:W-:Y:S01]  /*0140*/  @!P0 STS [R12], RZ ;  /* 0x000000ff0c008388 */ /* 0x0007e20000000800 */
[----:B------:R-:W-:-:S03]  /*0150*/  NOP ;  /* 0x0000000000007918 */ /* 0x000fc60000000000 */
[----:B------:R3:W-:Y:S01]  /*0160*/  @!P2 STS [UR20+0x24], R4 ;  /* 0x00002404ff00a988 */ /* 0x0007e20008000814 */
[----:B-1----:R-:W-:-:S03]  /*0170*/  UIMAD UR4, UR5, UR4, UR30 ;  /* 0x00000004050472a4 */ /* 0x002fc6000f8e021e */
[----:B------:R3:W-:Y:S01]  /*0180*/  @!P2 STS [UR20+0x20], R9 ;  /* 0x00002009ff00a988 */ /* 0x0007e20008000814 */
[----:B--2---:R-:W-:-:S04]  /*0190*/  UIMAD UR4, UR4, UR6, UR31 ;  /* 0x00000006040472a4 */ /* 0x004fc8000f8e021f */
[----:B------:R-:W-:-:S03]  /*01a0*/  UIMAD UR5, UR4, 0x180, URZ ;  /* 0x00000180040578a4 */ /* 0x000fc6000f8e023f */
[----:B------:R-:W-:Y:S01]  /*01b0*/  UMOV UR4, URZ ;  /* 0x0000003f00047c82 */ /* 0x000fe20008000000 */
[----:B------:R-:W-:-:S04]  /*01c0*/  UIADD3 UR22, UP0, UR5, UR26, URZ ;  /* 0x0000001a05167290 */ /* 0x000fc8000ff1e03f */
[----:B------:R-:W-:Y:S01]  /*01d0*/  ULEA.HI.X.SX32 UR23, UR5, UR27, 0x1, UP0 ;  /* 0x0000001b05177291 */ /* 0x000fe200080f0e3f */
[----:B---3--:R-:W-:Y:S11]  /*01e0*/  @P2 BRA `(.L_x_1) ;  /* 0x0000000000182947 */ /* 0x008ff60003800000 */
[----:B------:R-:W1:Y:S01]  /*01f0*/  LDS R2, [UR20+0x8] ;  /* 0x00000814ff027984 */ /* 0x000e620008000800 */
[----:B------:R-:W2:Y:S01]  /*0200*/  LDC.64 R10, c[0x0][0x210] ;  /* 0x00008400ff0a7b82 */ /* 0x000ea20000000a00 */
[----:B------:R-:W-:Y:S02]  /*0210*/  IMAD.MOV.U32 R3, RZ, RZ, 0x70 ;  /* 0x00000070ff037424 */ /* 0x000fe400078e00ff */
[----:B--2---:R2:W-:Y:S03]  /*0220*/  STS.64 [UR20], R10 ;  /* 0x0000000aff007988 */ /* 0x0045e60008000a14 */
[----:B-1----:R-:W-:-:S05]  /*0230*/  LOP3.LUT R2, R2, 0x10, R3, 0xd8, !PT ;  /* 0x0000001002027812 */ /* 0x002fca00078ed803 */
[----:B------:R2:W-:Y:S02]  /*0240*/  STS [UR20+0x8], R2 ;  /* 0x00000802ff007988 */ /* 0x0005e40008000814 */
.L_x_1:
[----:B------:R-:W-:Y:S05]  /*0250*/  BSYNC B0 ;  /* 0x0000000000007941 */ /* 0x000fea0003800000 */
.L_x_0:
[----:B------:R-:W-:Y:S04]  /*0260*/  BSSY B0, `(.L_x_2) ;  /* 0x000000a000007945 */ /* 0x000fe80003800000 */
[----:B------:R-:W-:Y:S05]  /*0270*/  @P2 BRA `(.L_x_3) ;  /* 0x0000000000202947 */ /* 0x000fea0003800000 */
[----:B--2---:R-:W1:Y:S01]  /*0280*/  LDS R2, [UR20+0x34] ;  /* 0x00003414ff027984 */ /* 0x004e620008000800 */
[----:B------:R-:W-:Y:S02]  /*0290*/  IMAD.MOV.U32 R3, RZ, RZ, 0x1f000000 ;  /* 0x1f000000ff037424 */ /* 0x000fe400078e00ff */
[----:B------:R-:W-:Y:S01]  /*02a0*/  @!P2 IMAD.MOV.U32 R5, RZ, RZ, 0x7f ;  /* 0x0000007fff05a424 */ /* 0x000fe200078e00ff */
[----:B------:R-:W2:Y:S02]  /*02b0*/  @!P2 LDS R8, [UR20+0x38] ;  /* 0x00003814ff08a984 */ /* 0x000ea40008000800 */
[----:B-1----:R-:W-:Y:S02]  /*02c0*/  LOP3.LUT R2, R2, 0xff000000, R3, 0xb8, !PT ;  /* 0xff00000002027812 */ /* 0x002fe400078eb803 */
[----:B--2---:R-:W-:-:S03]  /*02d0*/  @!P2 LOP3.LUT R3, R8, 0xff, R5, 0xb8, !PT ;  /* 0x000000ff0803a812 */ /* 0x004fc600078eb805 */
[----:B------:R1:W-:Y:S04]  /*02e0*/  STS [UR20+0x34], R2 ;  /* 0x00003402ff007988 */ /* 0x0003e80008000814 */
[----:B------:R1:W-:Y:S02]  /*02f0*/  @!P2 STS [UR20+0x38], R3 ;  /* 0x00003803ff00a988 */ /* 0x0003e40008000814 */
.L_x_3:
[----:B------:R-:W-:Y:S05]  /*0300*/  BSYNC B0 ;  /* 0x0000000000007941 */ /* 0x000fea0003800000 */
.L_x_2:
[----:B------:R-:W-:Y:S04]  /*0310*/  BSSY B0, `(.L_x_4) ;  /* 0x000000e000007945 */ /* 0x000fe80003800000 */
[----:B------:R-:W-:Y:S05]  /*0320*/  @P2 BRA `(.L_x_5) ;  /* 0x0000000000302947 */ /* 0x000fea0003800000 */
[----:B-1----:R-:W1:Y:S01]  /*0330*/  LDS R3, [UR20+0x34] ;  /* 0x00003414ff037984 */ /* 0x002e620008000800 */
[----:B--2---:R-:W2:Y:S03]  /*0340*/  LDC.64 R10, c[0x0][0x238] ;  /* 0x00008e00ff0a7b82 */ /* 0x004ea60000000a00 */
[----:B------:R-:W3:Y:S01]  /*0350*/  LDS R2, [UR20+0x1c] ;  /* 0x00001c14ff027984 */ /* 0x000ee20008000800 */
[C---:B--2---:R-:W-:Y:S01]  /*0360*/  SHF.L.U64.HI R8, R10.reuse, 0x1, R11 ;  /* 0x000000010a087819 */ /* 0x044fe2000001020b */
[----:B------:R-:W-:-:S03]  /*0370*/  IMAD.SHL.U32 R5, R10, 0x2, RZ ;  /* 0x000000020a057824 */ /* 0x000fc600078e00ff */
[--C-:B------:R-:W-:Y:S02]  /*0380*/  SHF.R.U32.HI R7, RZ, 0x4, R8.reuse ;  /* 0x00000004ff077819 */ /* 0x100fe40000011608 */
[----:B------:R-:W-:-:S05]  /*0390*/  SHF.R.U64 R5, R5, 0x4, R8 ;  /* 0x0000000405057819 */ /* 0x000fca0000001208 */
[----:B------:R4:W-:Y:S01]  /*03a0*/  STS [UR20+0xc], R5 ;  /* 0x00000c05ff007988 */ /* 0x0009e20008000814 */
[----:B-1----:R-:W-:Y:S02]  /*03b0*/  LOP3.LUT R3, R3, 0x7, RZ, 0xb8, !PT ;  /* 0x0000000703037812 */ /* 0x002fe400078eb8ff */
[----:B---3--:R-:W-:-:S03]  /*03c0*/  LOP3.LUT R2, R2, 0xf, R7, 0xb8, !PT ;  /* 0x0000000f02027812 */ /* 0x008fc600078eb807 */
[----:B------:R4:W-:Y:S04]  /*03d0*/  STS [UR20+0x34], R3 ;  /* 0x00003403ff007988 */ /* 0x0009e80008000814 */
[----:B------:R4:W-:Y:S02]  /*03e0*/  STS [UR20+0x1c], R2 ;  /* 0x00001c02ff007988 */ /* 0x0009e40008000814 */
.L_x_5:
[----:B------:R-:W-:Y:S05]  /*03f0*/  BSYNC B0 ;  /* 0x0000000000007941 */ /* 0x000fea0003800000 */
.L_x_4:
[----:B------:R-:W-:Y:S04]  /*0400*/  BSSY B1, `(.L_x_6) ;  /* 0x000001a000017945 */ /* 0x000fe80003800000 */
[----:B------:R-:W-:Y:S04]  /*0410*/  BSSY B0, `(.L_x_7) ;  /* 0x0000015000007945 */ /* 0x000fe80003800000 */
[----:B------:R-:W-:Y:S05]  /*0420*/  @P2 BRA `(.L_x_8) ;  /* 0x0000000000202947 */ /* 0x000fea0003800000 */
[----:B-12-4-:R-:W1:Y:S02]  /*0430*/  LDS R2, [UR20+0x34] ;  /* 0x00003414ff027984 */ /* 0x016e640008000800 */
[----:B-1----:R-:W-:-:S05]  /*0440*/  LOP3.LUT R2, R2, 0x38, RZ, 0xb8, !PT ;  /* 0x0000003802027812 */ /* 0x002fca00078eb8ff */
[----:B------:R1:W-:Y:S01]  /*0450*/  STS [UR20+0x34], R2 ;  /* 0x00003402ff007988 */ /* 0x0003e20008000814 */
[----:B------:R-:W-:Y:S05]  /*0460*/  @P2 BRA `(.L_x_9) ;  /* 0x0000000000202947 */ /* 0x000fea0003800000 */
[----:B-1----:R-:W1:Y:S01]  /*0470*/  LDS R2, [UR20+0x8] ;  /* 0x00000814ff027984 */ /* 0x002e620008000800 */
[----:B------:R-:W-:-:S05]  /*0480*/  IMAD.MOV.U32 R3, RZ, RZ, 0x780 ;  /* 0x00000780ff037424 */ /* 0x000fca00078e00ff */
[----:B-1----:R-:W-:-:S05]  /*0490*/  LOP3.LUT R2, R2, 0x500, R3, 0xd8, !PT ;  /* 0x0000050002027812 */ /* 0x002fca00078ed803 */
[----:B------:R3:W-:Y:S02]  /*04a0*/  STS [UR20+0x8], R2 ;  /* 0x00000802ff007988 */ /* 0x0007e40008000814 */
.L_x_8:
[----:B------:R-:W-:Y:S05]  /*04b0*/  @P2 BRA `(.L_x_10) ;  /* 0x0000000000282947 */ /* 0x000fea0003800000 */
[----:B-1234-:R-:W1:Y:S02]  /*04c0*/  LDS R2, [UR20+0x8] ;  /* 0x00000814ff027984 */ /* 0x01ee640008000800 */
[----:B-1----:R-:W-:-:S05]  /*04d0*/  LOP3.LUT R2, R2, 0x1800, RZ, 0xb8, !PT ;  /* 0x0000180002027812 */ /* 0x002fca00078eb8ff */
[----:B------:R2:W-:Y:S02]  /*04e0*/  STS [UR20+0x8], R2 ;  /* 0x00000802ff007988 */ /* 0x0005e40008000814 */
.L_x_9:
[----:B------:R-:W-:Y:S05]  /*04f0*/  @P2 BREAK B0 ;  /* 0x0000000000002942 */ /* 0x000fea0003800000 */
[----:B------:R-:W-:Y:S05]  /*0500*/  @P2 BRA `(.L_x_11) ;  /* 0x0000000000242947 */ /* 0x000fea0003800000 */
[----:B------:R-:W3:Y:S01]  /*0510*/  LDS R3, [UR20+0x8] ;  /* 0x00000814ff037984 */ /* 0x000ee20008000800 */
[----:B-12---:R-:W-:-:S05]  /*0520*/  IMAD.MOV.U32 R2, RZ, RZ, 0x6000 ;  /* 0x00006000ff027424 */ /* 0x006fca00078e00ff */
[----:B---3--:R-:W-:-:S04]  /*0530*/  LOP3.LUT R2, R3, 0x4000, R2, 0xd8, !PT ;  /* 0x0000400003027812 */ /* 0x008fc800078ed802 */
[----:B------:R-:W-:-:S05]  /*0540*/  LOP3.LUT R2, R2, 0x400000, RZ, 0xb8, !PT ;  /* 0x0040000002027812 */ /* 0x000fca00078eb8ff */
[----:B------:R5:W-:Y:S02]  /*0550*/  STS [UR20+0x8], R2 ;  /* 0x00000802ff007988 */ /* 0x000be40008000814 */
.L_x_10:
[----:B------:R-:W-:Y:S05]  /*0560*/  BSYNC B0 ;  /* 0x0000000000007941 */ /* 0x000fea0003800000 */
.L_x_7:
[----:B-12345:R-:W1:Y:S02]  /*0570*/  @!P2 LDS R2, [UR20+0x8] ;  /* 0x00000814ff02a984 */ /* 0x03ee640008000800 */
[----:B-1----:R-:W-:-:S05]  /*0580*/  @!P2 LOP3.LUT R2, R2, 0x8000, RZ, 0xb8, !PT ;  /* 0x000080000202a812 */ /* 0x002fca00078eb8ff */
[----:B------:R3:W-:Y:S02]  /*0590*/  @!P2 STS [UR20+0x8], R2 ;  /* 0x00000802ff00a988 */ /* 0x0007e40008000814 */
.L_x_11:
[----:B------:R-:W-:Y:S05]  /*05a0*/  BSYNC B1 ;  /* 0x0000000000017941 */ /* 0x000fea0003800000 */
.L_x_6:
[----:B------:R-:W-:Y:S05]  /*05b0*/  WARPSYNC.ALL ;  /* 0x0000000000007948 */ /* 0x000fea0003800000 */
[----:B------:R-:W-:Y:S05]  /*05c0*/  @P0 BRA `(.L_x_12) ;  /* 0x0000000000280947 */ /* 0x000fea0003800000 */
[----:B-123--:R-:W1:Y:S01]  /*05d0*/  S2R R2, SR_LANEID ;  /* 0x0000000000027919 */ /* 0x00ee620000000000 */
[----:B------:R-:W-:Y:S05]  /*05e0*/  WARPSYNC.ALL ;  /* 0x0000000000007948 */ /* 0x000fea0003800000 */
[----:B-1----:R-:W-:-:S05]  /*05f0*/  IMAD.SHL.U32 R5, R2, 0x4, RZ ;  /* 0x0000000402057824 */ /* 0x002fca00078e00ff */
[----:B------:R-:W1:Y:S01]  /*0600*/  LDS R7, [R5+UR20] ;  /* 0x0000001405077984 */ /* 0x000e620008000800 */
[----:B------:R-:W-:-:S05]  /*0610*/  IADD3 R2, P1, R5, UR22, RZ ;  /* 0x0000001605027c10 */ /* 0x000fca000ff3e0ff */
[----:B------:R-:W-:-:S05]  /*0620*/  IMAD.X R3, RZ, RZ, UR23, P1 ;  /* 0x00000017ff037e24 */ /* 0x000fca00088e06ff */
[----:B-1----:R4:W5:Y:S01]  /*0630*/  ATOMG.E.EXCH.STRONG.GPU PT, RZ, [R2], R7 ;  /* 0x0000000702ff73a8 */ /* 0x00296200041ee100 */
[----:B------:R-:W-:-:S04]  /*0640*/  DEPBAR {5,4,3,2,1,0} ;  /* 0x0000003f0000791a */ /* 0x000fc80000000000 */
[----:B------:R4:W-:Y:S01]  /*0650*/  UTMACCTL.IV [UR22] ;  /* 0x00000000160079b9 */ /* 0x0009e20008000000 */
[----:B------:R-:W-:Y:S01]  /*0660*/  NOP ;  /* 0x0000000000007918 */ /* 0x000fe20000000000 */
.L_x_12:
[----:B------:R-:W-:Y:S05]  /*0670*/  @P0 BRA `(.L_x_13) ;  /* 0x00000000000c0947 */ /* 0x000fea0003800000 */
[----:B------:R0:W-:Y:S01]  /*0680*/  UTMACMDFLUSH ;  /* 0x00000000000079b7 */ /* 0x0001e20000000000 */
[----:B------:R-:W-:Y:S05]  /*0690*/  @P0 BRA `(.L_x_13) ;  /* 0x0000000000040947 */ /* 0x000fea0003800000 */
[----:B------:R-:W-:-:S04]  /*06a0*/  DEPBAR.LE SB0, 0x0 ;  /* 0x000080000000791a */ /* 0x000fc80000000000 */
.L_x_13:
[----:B------:R-:W-:Y:S05]  /*06b0*/  WARPSYNC.ALL ;  /* 0x0000000000007948 */ /* 0x000fea0003800000 */
[----:B-----5:R-:W-:Y:S06]  /*06c0*/  BAR.SYNC.DEFER_BLOCKING 0x0 ;  /* 0x0000000000007b1d */ /* 0x020fec0000010000 */
[----:B------:R-:W-:Y:S02]  /*06d0*/  BSSY B1, `(.L_x_14) ;  /* 0x000000b000017945 */ /* 0x000fe40003800000 */
[----:B------:R-:W-:Y:S06]  /*06e0*/  BAR.SYNC.DEFER_BLOCKING 0x0 ;  /* 0x0000000000007b1d */ /* 0x000fec0000010000 */
[----:B------:R5:W-:Y:S01]  /*06f0*/  @!P0 STS [R12], RZ ;  /* 0x000000ff0c008388 */ /* 0x000be20000000800 */
[----:B------:R-:W-:Y:S01]  /*0700*/  NOP ;  /* 0x0000000000007918 */ /* 0x000fe20000000000 */
[----:B------:R-:W-:Y:S05]  /*0710*/  @P2 BRA `(.L_x_15) ;  /* 0x0000000000182947 */ /* 0x000fea0003800000 */
[----:B-1234-:R-:W1:Y:S01]  /*0720*/  LDS R2, [UR20+0x8] ;  /* 0x00000814ff027984 */ /* 0x01ee620008000800 */
[----:B------:R-:W2:Y:S01]  /*0730*/  LDC.64 R10, c[0x0][0x218] ;  /* 0x00008600ff0a7b82 */ /* 0x000ea20000000a00 */
[----:B------:R-:W-:Y:S02]  /*0740*/  IMAD.MOV.U32 R3, RZ, RZ, 0x70 ;  /* 0x00000070ff037424 */ /* 0x000fe400078e00ff */
[----:B--2---:R2:W-:Y:S03]  /*0750*/  STS.64 [UR20], R10 ;  /* 0x0000000aff007988 */ /* 0x0045e60008000a14 */
[----:B-1----:R-:W-:-:S05]  /*0760*/  LOP3.LUT R2, R2, 0x10, R3, 0xd8, !PT ;  /* 0x0000001002027812 */ /* 0x002fca00078ed803 */
[----:B------:R2:W-:Y:S02]  /*0770*/  STS [UR20+0x8], R2 ;  /* 0x00000802ff007988 */ /* 0x0005e40008000814 */
.L_x_15:
[----:B----4-:R-:W-:Y:S05]  /*0780*/  BSYNC B1 ;  /* 0x0000000000017941 */ /* 0x010fea0003800000 */
.L_x_14:
[----:B------:R-:W-:Y:S04]  /*0790*/  BSSY B2, `(.L_x_16) ;  /* 0x000000f000027945 */ /* 0x000fe80003800000 */
[----:B------:R-:W-:Y:S04]  /*07a0*/  BSSY B1, `(.L_x_17) ;  /* 0x000000c000017945 */ /* 0x000fe80003800000 */
[----:B------:R-:W-:Y:S05]  /*07b0*/  @P2 BRA `(.L_x_18) ;  /* 0x0000000000282947 */ /* 0x000fea0003800000 */
[----:B-123--:R-:W1:Y:S01]  /*07c0*/  LDS R2, [UR20+0x34] ;  /* 0x00003414ff027984 */ /* 0x00ee620008000800 */
[----:B------:R-:W-:Y:S01]  /*07d0*/  IMAD.MOV.U32 R3, RZ, RZ, 0x1f000000 ;  /* 0x1f000000ff037424 */ /* 0x000fe200078e00ff */
[----:B------:R-:W-:Y:S05]  /*07e0*/  @P2 BREAK B1 ;  /* 0x0000000000012942 */ /* 0x000fea0003800000 */
[----:B-1----:R-:W-:-:S05]  /*07f0*/  LOP3.LUT R2, R2, 0xff000000, R3, 0xb8, !PT ;  /* 0xff00000002027812 */ /* 0x002fca00078eb803 */
[----:B------:R1:W-:Y:S01]  /*0800*/  STS [UR20+0x34], R2 ;  /* 0x00003402ff007988 */ /* 0x0003e20008000814 */
[----:B------:R-:W-:Y:S05]  /*0810*/  @P2 BRA `(.L_x_19) ;  /* 0x0000000000182947 */ /* 0x000fea0003800000 */
[----:B------:R-:W2:Y:S01]  /*0820*/  LDS R3, [UR20+0x38] ;  /* 0x00003814ff037984 */ /* 0x000ea20008000800 */
[----:B-1----:R-:W-:-:S05]  /*0830*/  IMAD.MOV.U32 R2, RZ, RZ, 0xff ;  /* 0x000000ffff027424 */ /* 0x002fca00078e00ff */
[----:B--2---:R-:W-:-:S05]  /*0840*/  LOP3.LUT R2, R3, 0xff, R2, 0xb8, !PT ;  /* 0x000000ff03027812 */ /* 0x004fca00078eb802 */
[----:B------:R4:W-:Y:S02]  /*0850*/  STS [UR20+0x38], R2 ;  /* 0x00003802ff007988 */ /* 0x0009e40008000814 */
.L_x_18:
[----:B------:R-:W-:Y:S05]  /*0860*/  BSYNC B1 ;  /* 0x0000000000017941 */ /* 0x000fea0003800000 */
.L_x_17:
[----:B------:R1:W-:Y:S02]  /*0870*/  @!P2 STS [UR20+0x20], R9 ;  /* 0x00002009ff00a988 */ /* 0x0003e40008000814 */
.L_x_19:
[----:B------:R-:W-:Y:S05]  /*0880*/  BSYNC B2 ;  /* 0x0000000000027941 */ /* 0x000fea0003800000 */
.L_x_16:
[----:B------:R-:W-:Y:S05]  /*0890*/  WARPSYNC.ALL ;  /* 0x0000000000007948 */ /* 0x000fea0003800000 */
[----:B------:R-:W2:Y:S01]  /*08a0*/  LDC R5, c[0x0][0x22c] ;  /* 0x00008b00ff057b82 */ /* 0x000ea20000000800 */
[----:B------:R-:W-:Y:S01]  /*08b0*/  BSSY B2, `(.L_x_20) ;  /* 0x0000010000027945 */ /* 0x000fe20003800000 */
[----:B--2---:R-:W-:-:S05]  /*08c0*/  VIADD R5, R5, 0xffffffff ;  /* 0xffffffff05057836 */ /* 0x004fca0000000000 */
[----:B------:R2:W-:Y:S01]  /*08d0*/  @!P2 STS [UR20+0x24], R5 ;  /* 0x00002405ff00a988 */ /* 0x0005e20008000814 */
[----:B------:R-:W-:Y:S05]  /*08e0*/  @P2 BRA `(.L_x_21) ;  /* 0x0000000000302947 */ /* 0x000fea0003800000 */
[----:B------:R-:W2:Y:S01]  /*08f0*/  LDS R3, [UR20+0x34] ;  /* 0x00003414ff037984 */ /* 0x000ea20008000800 */
[----:B------:R-:W2:Y:S03]  /*0900*/  LDC.64 R10, c[0x0][0x240] ;  /* 0x00009000ff0a7b82 */ /* 0x000ea60000000a00 */
[----:B-1-34-:R-:W1:Y:S01]  /*0910*/  LDS R2, [UR20+0x1c] ;  /* 0x00001c14ff027984 */ /* 0x01ae620008000800 */
[C---:B--2---:R-:W-:Y:S01]  /*0920*/  SHF.L.U64.HI R8, R10.reuse, 0x1, R11 ;  /* 0x000000010a087819 */ /* 0x044fe2000001020b */
[----:B------:R-:W-:-:S03]  /*0930*/  IMAD.SHL.U32 R7, R10, 0x2, RZ ;  /* 0x000000020a077824 */ /* 0x000fc600078e00ff */
[--C-:B------:R-:W-:Y:S02]  /*0940*/  SHF.R.U32.HI R9, RZ, 0x4, R8.reuse ;  /* 0x00000004ff097819 */ /* 0x100fe40000011608 */
[----:B------:R-:W-:-:S05]  /*0950*/  SHF.R.U64 R7, R7, 0x4, R8 ;  /* 0x0000000407077819 */ /* 0x000fca0000001208 */
[----:B------:R2:W-:Y:S01]  /*0960*/  STS [UR20+0xc], R7 ;  /* 0x00000c07ff007988 */ /* 0x0005e20008000814 */
[----:B------:R-:W-:Y:S02]  /*0970*/  LOP3.LUT R3, R3, 0x7, RZ, 0xb8, !PT ;  /* 0x0000000703037812 */ /* 0x000fe400078eb8ff */
[----:B-1----:R-:W-:-:S03]  /*0980*/  LOP3.LUT R2, R2, 0xf, R9, 0xb8, !PT ;  /* 0x0000000f02027812 */ /* 0x002fc600078eb809 */
[----:B------:R2:W-:Y:S04]  /*0990*/  STS [UR20+0x34], R3 ;  /* 0x00003403ff007988 */ /* 0x0005e80008000814 */
[----:B------:R2:W-:Y:S02]  /*09a0*/  STS [UR20+0x1c], R2 ;  /* 0x00001c02ff007988 */ /* 0x0005e40008000814 */
.L_x_21:
[----:B------:R-:W-:Y:S05]  /*09b0*/  BSYNC B2 ;  /* 0x0000000000027941 */ /* 0x000fea0003800000 */
.L_x_20:
[----:B------:R-:W-:Y:S04]  /*09c0*/  BSSY B3, `(.L_x_22) ;  /* 0x000001a000037945 */ /* 0x000fe80003800000 */
[----:B------:R-:W-:Y:S04]  /*09d0*/  BSSY B2, `(.L_x_23) ;  /* 0x0000015000027945 */ /* 0x000fe80003800000 */
[----:B------:R-:W-:Y:S05]  /*09e0*/  @P2 BRA `(.L_x_24) ;  /* 0x0000000000202947 */ /* 0x000fea0003800000 */
[----:B-1234-:R-:W1:Y:S02]  /*09f0*/  LDS R2, [UR20+0x34] ;  /* 0x00003414ff027984 */ /* 0x01ee640008000800 */
[----:B-1----:R-:W-:-:S05]  /*0a00*/  LOP3.LUT R2, R2, 0x38, RZ, 0xb8, !PT ;  /* 0x0000003802027812 */ /* 0x002fca00078eb8ff */
[----:B------:R1:W-:Y:S01]  /*0a10*/  STS [UR20+0x34], R2 ;  /* 0x00003402ff007988 */ /* 0x0003e20008000814 */
[----:B------:R-:W-:Y:S05]  /*0a20*/  @P2 BRA `(.L_x_25) ;  /* 0x0000000000202947 */ /* 0x000fea0003800000 */
[----:B-1----:R-:W1:Y:S01]  /*0a30*/  LDS R2, [UR20+0x8] ;  /* 0x00000814ff027984 */ /* 0x002e620008000800 */
[----:B------:R-:W-:-:S05]  /*0a40*/  IMAD.MOV.U32 R3, RZ, RZ, 0x780 ;  /* 0x00000780ff037424 */ /* 0x000fca00078e00ff */
[----:B-1----:R-:W-:-:S05]  /*0a50*/  LOP3.LUT R2, R2, 0x500, R3, 0xd8, !PT ;  /* 0x0000050002027812 */ /* 0x002fca00078ed803 */
[----:B------:R1:W-:Y:S02]  /*0a60*/  STS [UR20+0x8], R2 ;  /* 0x00000802ff007988 */ /* 0x0003e40008000814 */
.L_x_24:
[----:B------:R-:W-:Y:S05]  /*0a70*/  @P2 BRA `(.L_x_26) ;  /* 0x0000000000282947 */ /* 0x000fea0003800000 */
[----:B-1234-:R-:W1:Y:S02]  /*0a80*/  LDS R2, [UR20+0x8] ;  /* 0x00000814ff027984 */ /* 0x01ee640008000800 */
[----:B-1----:R-:W-:-:S05]  /*0a90*/  LOP3.LUT R2, R2, 0x1800, RZ, 0xb8, !PT ;  /* 0x0000180002027812 */ /* 0x002fca00078eb8ff */
[----:B------:R2:W-:Y:S02]  /*0aa0*/  STS [UR20+0x8], R2 ;  /* 0x00000802ff007988 */ /* 0x0005e40008000814 */
.L_x_25:
[----:B------:R-:W-:Y:S05]  /*0ab0*/  @P2 BREAK B2 ;  /* 0x0000000000022942 */ /* 0x000fea0003800000 */
[----:B------:R-:W-:Y:S05]  /*0ac0*/  @P2 BRA `(.L_x_27) ;  /* 0x0000000000242947 */ /* 0x000fea0003800000 */
[----:B-12---:R-:W1:Y:S01]  /*0ad0*/  LDS R2, [UR20+0x8] ;  /* 0x00000814ff027984 */ /* 0x006e620008000800 */
[----:B------:R-:W-:-:S05]  /*0ae0*/  IMAD.MOV.U32 R3, RZ, RZ, 0x6000 ;  /* 0x00006000ff037424 */ /* 0x000fca00078e00ff */
[----:B-1----:R-:W-:-:S04]  /*0af0*/  LOP3.LUT R2, R2, 0x4000, R3, 0xd8, !PT ;  /* 0x0000400002027812 */ /* 0x002fc800078ed803 */
[----:B------:R-:W-:-:S05]  /*0b00*/  LOP3.LUT R2, R2, 0x400000, RZ, 0xb8, !PT ;  /* 0x0040000002027812 */ /* 0x000fca00078eb8ff */
[----:B------:R1:W-:Y:S02]  /*0b10*/  STS [UR20+0x8], R2 ;  /* 0x00000802ff007988 */ /* 0x0003e40008000814 */
.L_x_26:
[----:B------:R-:W-:Y:S05]  /*0b20*/  BSYNC B2 ;  /* 0x0000000000027941 */ /* 0x000fea0003800000 */
.L_x_23:
[----:B-1234-:R-:W1:Y:S02]  /*0b30*/  @!P2 LDS R2, [UR20+0x8] ;  /* 0x00000814ff02a984 */ /* 0x01ee640008000800 */
[----:B-1----:R-:W-:-:S05]  /*0b40*/  @!P2 LOP3.LUT R2, R2, 0x8000, RZ, 0xb8, !PT ;  /* 0x000080000202a812 */ /* 0x002fca00078eb8ff */
[----:B------:R3:W-:Y:S02]  /*0b50*/  @!P2 STS [UR20+0x8], R2 ;  /* 0x00000802ff00a988 */ /* 0x0007e40008000814 */
.L_x_27:
[----:B------:R-:W-:Y:S05]  /*0b60*/  BSYNC B3 ;  /* 0x0000000000037941 */ /* 0x000fea0003800000 */
.L_x_22:
[----:B------:R-:W-:Y:S05]  /*0b70*/  WARPSYNC.ALL ;  /* 0x0000000000007948 */ /* 0x000fea0003800000 */
[----:B------:R-:W-:-:S04]  /*0b80*/  UIADD3 UR25, UR5, 0x80, URZ ;  /* 0x0000008005197890 */ /* 0x000fc8000fffe03f */
[----:B------:R-:W-:-:S04]  /*0b90*/  UIADD3 UR24, UP0, UR25, UR26, URZ ;  /* 0x0000001a19187290 */ /* 0x000fc8000ff1e03f */
[----:B------:R-:W-:Y:S01]  /*0ba0*/  ULEA.HI.X.SX32 UR25, UR25, UR27, 0x1, UP0 ;  /* 0x0000001b19197291 */ /* 0x000fe200080f0e3f */
[----:B------:R-:W-:Y:S11]  /*0bb0*/  @P0 BRA `(.L_x_28) ;  /* 0x0000000000280947 */ /* 0x000ff60003800000 */
[----:B-123--:R-:W1:Y:S01]  /*0bc0*/  S2R R2, SR_LANEID ;  /* 0x0000000000027919 */ /* 0x00ee620000000000 */
[----:B------:R-:W-:Y:S05]  /*0bd0*/  WARPSYNC.ALL ;  /* 0x0000000000007948 */ /* 0x000fea0003800000 */
[----:B-1----:R-:W-:-:S05]  /*0be0*/  IMAD.SHL.U32 R8, R2, 0x4, RZ ;  /* 0x0000000402087824 */ /* 0x002fca00078e00ff */
[----:B------:R-:W1:Y:S01]  /*0bf0*/  LDS R7, [R8+UR20] ;  /* 0x0000001408077984 */ /* 0x000e620008000800 */
[----:B------:R-:W-:-:S05]  /*0c00*/  IADD3 R2, P1, R8, UR24, RZ ;  /* 0x0000001808027c10 */ /* 0x000fca000ff3e0ff */
[----:B------:R-:W-:-:S05]  /*0c10*/  IMAD.X R3, RZ, RZ, UR25, P1 ;  /* 0x00000019ff037e24 */ /* 0x000fca00088e06ff */
[----:B-1----:R4:W2:Y:S01]  /*0c20*/  ATOMG.E.EXCH.STRONG.GPU PT, RZ, [R2], R7 ;  /* 0x0000000702ff73a8 */ /* 0x0028a200041ee100 */
[----:B------:R-:W-:-:S04]  /*0c30*/  DEPBAR {5,4,3,2,1,0} ;  /* 0x0000003f0000791a */ /* 0x000fc80000000000 */
[----:B------:R4:W-:Y:S01]  /*0c40*/  UTMACCTL.IV [UR24] ;  /* 0x00000000180079b9 */ /* 0x0009e20008000000 */
[----:B------:R-:W-:Y:S01]  /*0c50*/  NOP ;  /* 0x0000000000007918 */ /* 0x000fe20000000000 */
.L_x_28:
[----:B------:R-:W-:Y:S05]  /*0c60*/  @P0 BRA `(.L_x_29) ;  /* 0x00000000000c0947 */ /* 0x000fea0003800000 */
[----:B------:R0:W-:Y:S01]  /*0c70*/  UTMACMDFLUSH ;  /* 0x00000000000079b7 */ /* 0x0001e20000000000 */
[----:B------:R-:W-:Y:S05]  /*0c80*/  @P0 BRA `(.L_x_29) ;  /* 0x0000000000040947 */ /* 0x000fea0003800000 */
[----:B------:R-:W-:-:S04]  /*0c90*/  DEPBAR.LE SB0, 0x0 ;  /* 0x000080000000791a */ /* 0x000fc80000000000 */
.L_x_29:
[----:B------:R-:W-:Y:S05]  /*0ca0*/  WARPSYNC.ALL ;  /* 0x0000000000007948 */ /* 0x000fea0003800000 */
[----:B--2---:R-:W-:Y:S06]  /*0cb0*/  BAR.SYNC.DEFER_BLOCKING 0x0 ;  /* 0x0000000000007b1d */ /* 0x004fec0000010000 */
[----:B------:R-:W-:Y:S02]  /*0cc0*/  BSSY B3, `(.L_x_30) ;  /* 0x000000b000037945 */ /* 0x000fe40003800000 */
[----:B------:R-:W-:Y:S06]  /*0cd0*/  BAR.SYNC.DEFER_BLOCKING 0x0 ;  /* 0x0000000000007b1d */ /* 0x000fec0000010000 */
[----:B------:R2:W-:Y:S01]  /*0ce0*/  @!P0 STS [R12], RZ ;  /* 0x000000ff0c008388 */ /* 0x0005e20000000800 */
[----:B------:R-:W-:Y:S01]  /*0cf0*/  NOP ;  /* 0x0000000000007918 */ /* 0x000fe20000000000 */
[----:B------:R-:W-:Y:S05]  /*0d00*/  @P2 BRA `(.L_x_31) ;  /* 0x0000000000182947 */ /* 0x000fea0003800000 */
[----:B-1-34-:R-:W1:Y:S01]  /*0d10*/  LDS R2, [UR20+0x8] ;  /* 0x00000814ff027984 */ /* 0x01ae620008000800 */
[----:B------:R-:W3:Y:S01]  /*0d20*/  LDC.64 R8, c[0x0][0x220] ;  /* 0x00008800ff087b82 */ /* 0x000ee20000000a00 */
[----:B------:R-:W-:Y:S02]  /*0d30*/  IMAD.MOV.U32 R3, RZ, RZ, 0x70 ;  /* 0x00000070ff037424 */ /* 0x000fe400078e00ff */
[----:B---3--:R3:W-:Y:S03]  /*0d40*/  STS.64 [UR20], R8 ;  /* 0x00000008ff007988 */ /* 0x0087e60008000a14 */
[----:B-1----:R-:W-:-:S05]  /*0d50*/  LOP3.LUT R2, R2, 0x10, R3, 0xd8, !PT ;  /* 0x0000001002027812 */ /* 0x002fca00078ed803 */
[----:B------:R3:W-:Y:S02]  /*0d60*/  STS [UR20+0x8], R2 ;  /* 0x00000802ff007988 */ /* 0x0007e40008000814 */
.L_x_31:
[----:B----4-:R-:W-:Y:S05]  /*0d70*/  BSYNC B3 ;  /* 0x0000000000037941 */ /* 0x010fea0003800000 */
.L_x_30:
[----:B------:R-:W-:Y:S04]  /*0d80*/  BSSY B4, `(.L_x_32) ;  /* 0x0000011000047945 */ /* 0x000fe80003800000 */
[----:B------:R-:W-:Y:S04]  /*0d90*/  BSSY B3, `(.L_x_33) ;  /* 0x000000e000037945 */ /* 0x000fe80003800000 */
[----:B------:R-:W-:Y:S05]  /*0da0*/  @P2 BRA `(.L_x_34) ;  /* 0x0000000000242947 */ /* 0x000fea0003800000 */
[----:B-1-3--:R-:W1:Y:S01]  /*0db0*/  LDS R2, [UR20+0x34] ;  /* 0x00003414ff027984 */ /* 0x00ae620008000800 */
[----:B------:R-:W-:-:S05]  /*0dc0*/  IMAD.MOV.U32 R3, RZ, RZ, 0x3f000000 ;  /* 0x3f000000ff037424 */ /* 0x000fca00078e00ff */
[----:B-1----:R-:W-:-:S05]  /*0dd0*/  LOP3.LUT R2, R2, 0xff000000, R3, 0xb8, !PT ;  /* 0xff00000002027812 */ /* 0x002fca00078eb803 */
[----:B------:R1:W-:Y:S01]  /*0de0*/  STS [UR20+0x34], R2 ;  /* 0x00003402ff007988 */ /* 0x0003e20008000814 */
[----:B------:R-:W-:Y:S05]  /*0df0*/  @P2 BRA `(.L_x_35) ;  /* 0x00000000001c2947 */ /* 0x000fea0003800000 */
[----:B-1----:R-:W1:Y:S01]  /*0e00*/  LDS R2, [UR20+0x38] ;  /* 0x00003814ff027984 */ /* 0x002e620008000800 */
[----:B------:R-:W-:-:S05]  /*0e10*/  IMAD.MOV.U32 R3, RZ, RZ, 0x7f ;  /* 0x0000007fff037424 */ /* 0x000fca00078e00ff */
[----:B-1----:R-:W-:-:S05]  /*0e20*/  LOP3.LUT R2, R2, 0xff, R3, 0xb8, !PT ;  /* 0x000000ff02027812 */ /* 0x002fca00078eb803 */
[----:B------:R4:W-:Y:S02]  /*0e30*/  STS [UR20+0x38], R2 ;  /* 0x00003802ff007988 */ /* 0x0009e40008000814 */
.L_x_34:
[----:B------:R-:W-:Y:S05]  /*0e40*/  @P2 BREAK B3 ;  /* 0x0000000000032942 */ /* 0x000fea0003800000 */
[----:B------:R-:W-:Y:S05]  /*0e50*/  @P2 BRA `(.L_x_36) ;  /* 0x00000000000c2947 */ /* 0x000fea0003800000 */
[----:B------:R1:W-:Y:S02]  /*0e60*/  STS [UR20+0x20], R5 ;  /* 0x00002005ff007988 */ /* 0x0003e40008000814 */
.L_x_35:
[----:B------:R-:W-:Y:S05]  /*0e70*/  BSYNC B3 ;  /* 0x0000000000037941 */ /* 0x000fea0003800000 */
.L_x_33:
[----:B------:R1:W-:Y:S02]  /*0e80*/  @!P2 STS [UR20+0x24], R4 ;  /* 0x00002404ff00a988 */ /* 0x0003e40008000814 */
.L_x_36:
[----:B------:R-:W-:Y:S05]  /*0e90*/  BSYNC B4 ;  /* 0x0000000000047941 */ /* 0x000fea0003800000 */
.L_x_32:
[----:B------:R-:W-:Y:S05]  /*0ea0*/  WARPSYNC.ALL ;  /* 0x0000000000007948 */ /* 0x000fea0003800000 */
[----:B------:R-:W-:Y:S04]  /*0eb0*/  BSSY B4, `(.L_x_37) ;  /* 0x000000e000047945 */ /* 0x000fe80003800000 */
[----:B------:R-:W-:Y:S05]  /*0ec0*/  @P2 BRA `(.L_x_38) ;  /* 0x0000000000302947 */ /* 0x000fea0003800000 */
[----:B------:R-:W5:Y:S01]  /*0ed0*/  LDS R3, [UR20+0x34] ;  /* 0x00003414ff037984 */ /* 0x000f620008000800 */
[----:B-1----:R-:W1:Y:S03]  /*0ee0*/  LDC.64 R4, c[0x0][0x248] ;  /* 0x00009200ff047b82 */ /* 0x002e660000000a00 */
[----:B---34-:R-:W3:Y:S01]  /*0ef0*/  LDS R2, [UR20+0x1c] ;  /* 0x00001c14ff027984 */ /* 0x018ee20008000800 */
[C---:B-1----:R-:W-:Y:S01]  /*0f00*/  SHF.L.U64.HI R5, R4.reuse, 0x1, R5 ;  /* 0x0000000104057819 */ /* 0x042fe20000010205 */
[----:B------:R-:W-:-:S03]  /*0f10*/  IMAD.SHL.U32 R4, R4, 0x2, RZ ;  /* 0x0000000204047824 */ /* 0x000fc600078e00ff */
[--C-:B------:R-:W-:Y:S02]  /*0f20*/  SHF.R.U32.HI R7, RZ, 0x4, R5.reuse ;  /* 0x00000004ff077819 */ /* 0x100fe40000011605 */
[----:B------:R-:W-:-:S05]  /*0f30*/  SHF.R.U64 R4, R4, 0x4, R5 ;  /* 0x0000000404047819 */ /* 0x000fca0000001205 */
[----:B------:R1:W-:Y:S01]  /*0f40*/  STS [UR20+0xc], R4 ;  /* 0x00000c04ff007988 */ /* 0x0003e20008000814 */
[----:B-----5:R-:W-:Y:S02]  /*0f50*/  LOP3.LUT R3, R3, 0x7, RZ, 0xb8, !PT ;  /* 0x0000000703037812 */ /* 0x020fe400078eb8ff */
[----:B---3--:R-:W-:-:S03]  /*0f60*/  LOP3.LUT R2, R2, 0xf, R7, 0xb8, !PT ;  /* 0x0000000f02027812 */ /* 0x008fc600078eb807 */
[----:B------:R1:W-:Y:S04]  /*0f70*/  STS [UR20+0x34], R3 ;  /* 0x00003403ff007988 */ /* 0x0003e80008000814 */
[----:B------:R1:W-:Y:S02]  /*0f80*/  STS [UR20+0x1c], R2 ;  /* 0x00001c02ff007988 */ /* 0x0003e40008000814 */
.L_x_38:
[----:B------:R-:W-:Y:S05]  /*0f90*/  BSYNC B4 ;  /* 0x0000000000047941 */ /* 0x000fea0003800000 */
.L_x_37:
        /* <DEDUP_REMOVED lines=11> */
.L_x_41:
[----:B------:R-:W-:Y:S05]  /*1050*/  @P2 BRA `(.L_x_43) ;  /* 0x0000000000282947 */ /* 0x000fea0003800000 */
[----:B-1-34-:R-:W1:Y:S02]  /*1060*/  LDS R2, [UR20+0x8] ;  /* 0x00000814ff027984 */ /* 0x01ae640008000800 */
[----:B-1----:R-:W-:-:S05]  /*1070*/  LOP3.LUT R2, R2, 0x1800, RZ, 0xb8, !PT ;  /* 0x0000180002027812 */ /* 0x002fca00078eb8ff */
[----:B------:R3:W-:Y:S02]  /*1080*/  STS [UR20+0x8], R2 ;  /* 0x00000802ff007988 */ /* 0x0007e40008000814 */
.L_x_42:
[----:B------:R-:W-:Y:S05]  /*1090*/  @P2 BREAK B5 ;  /* 0x0000000000052942 */ /* 0x000fea0003800000 */
[----:B------:R-:W-:Y:S05]  /*10a0*/  @P2 BRA `(.L_x_44) ;  /* 0x0000000000242947 */ /* 0x000fea0003800000 */
[----:B-1-3--:R-:W1:Y:S01]  /*10b0*/  LDS R2, [UR20+0x8] ;  /* 0x00000814ff027984 */ /* 0x00ae620008000800 */
[----:B------:R-:W-:-:S05]  /*10c0*/  IMAD.MOV.U32 R3, RZ, RZ, 0x6000 ;  /* 0x00006000ff037424 */ /* 0x000fca00078e00ff */
[----:B-1----:R-:W-:-:S04]  /*10d0*/  LOP3.LUT R2, R2, 0x6000, R3, 0xd8, !PT ;  /* 0x0000600002027812 */ /* 0x002fc800078ed803 */
[----:B------:R-:W-:-:S05]  /*10e0*/  LOP3.LUT R2, R2, 0x400000, RZ, 0xb8, !PT ;  /* 0x0040000002027812 */ /* 0x000fca00078eb8ff */
[----:B------:R1:W-:Y:S02]  /*10f0*/  STS [UR20+0x8], R2 ;  /* 0x00000802ff007988 */ /* 0x0003e40008000814 */
.L_x_43:
[----:B------:R-:W-:Y:S05]  /*1100*/  BSYNC B5 ;  /* 0x0000000000057941 */ /* 0x000fea0003800000 */
.L_x_40:
[----:B-1-34-:R-:W1:Y:S02]  /*1110*/  @!P2 LDS R2, [UR20+0x8] ;  /* 0x00000814ff02a984 */ /* 0x01ae640008000800 */
[----:B-1----:R-:W-:-:S05]  /*1120*/  @!P2 LOP3.LUT R2, R2, 0x8000, RZ, 0xb8, !PT ;  /* 0x000080000202a812 */ /* 0x002fca00078eb8ff */
[----:B------:R4:W-:Y:S02]  /*1130*/  @!P2 STS [UR20+0x8], R2 ;  /* 0x00000802ff00a988 */ /* 0x0009e40008000814 */
.L_x_44:
[----:B------:R-:W-:Y:S05]  /*1140*/  BSYNC B4 ;  /* 0x0000000000047941 */ /* 0x000fea0003800000 */
.L_x_39:
[----:B------:R-:W-:Y:S05]  /*1150*/  WARPSYNC.ALL ;  /* 0x0000000000007948 */ /* 0x000fea0003800000 */
[----:B------:R-:W-:Y:S01]  /*1160*/  UIADD3 UR5, UR5, 0x100, URZ ;  /* 0x0000010005057890 */ /* 0x000fe2000fffe03f */
[----:B------:R-:W-:Y:S01]  /*1170*/  ISETP.GE.AND P1, PT, R13, 0x1, PT ;  /* 0x000000010d00780c */ /* 0x000fe20003f26270 */
[----:B------:R-:W-:Y:S01]  /*1180*/  IMAD.MOV.U32 R24, RZ, RZ, RZ ;  /* 0x000000ffff187224 */ /* 0x000fe200078e00ff */
[----:B------:R-:W-:Y:S01]  /*1190*/  SHF.R.U32.HI R7, RZ, 0x5, R0 ;  /* 0x00000005ff077819 */ /* 0x000fe20000011600 */
[----:B------:R-:W-:-:S04]  /*11a0*/  UIADD3 UR26, UP0, UR5, UR26, URZ ;  /* 0x0000001a051a7290 */ /* 0x000fc8000ff1e03f */
[----:B------:R-:W-:Y:S01]  /*11b0*/  ULEA.HI.X.SX32 UR27, UR5, UR27, 0x1, UP0 ;  /* 0x0000001b051b7291 */ /* 0x000fe200080f0e3f */
[----:B------:R-:W-:Y:S11]  /*11c0*/  @P0 BRA `(.L_x_45) ;  /* 0x0000000000280947 */ /* 0x000ff60003800000 */
[----:B-1-34-:R-:W1:Y:S01]  /*11d0*/  S2R R2, SR_LANEID ;  /* 0x0000000000027919 */ /* 0x01ae620000000000 */
[----:B------:R-:W-:Y:S05]  /*11e0*/  WARPSYNC.ALL ;  /* 0x0000000000007948 */ /* 0x000fea0003800000 */
[----:B-1----:R-:W-:-:S05]  /*11f0*/  IMAD.SHL.U32 R4, R2, 0x4, RZ ;  /* 0x0000000402047824 */ /* 0x002fca00078e00ff */
[----:B------:R-:W1:Y:S01]  /*1200*/  LDS R5, [R4+UR20] ;  /* 0x0000001404057984 */ /* 0x000e620008000800 */
[----:B------:R-:W-:-:S05]  /*1210*/  IADD3 R2, P3, R4, UR26, RZ ;  /* 0x0000001a04027c10 */ /* 0x000fca000ff7e0ff */
[----:B------:R-:W-:-:S05]  /*1220*/  IMAD.X R3, RZ, RZ, UR27, P3 ;  /* 0x0000001bff037e24 */ /* 0x000fca00098e06ff */
[----:B-1----:R1:W3:Y:S01]  /*1230*/  ATOMG.E.EXCH.STRONG.GPU PT, RZ, [R2], R5 ;  /* 0x0000000502ff73a8 */ /* 0x0022e200041ee100 */
[----:B------:R-:W-:-:S04]  /*1240*/  DEPBAR {5,4,3,2,1,0} ;  /* 0x0000003f0000791a */ /* 0x000fc80000000000 */
[----:B------:R1:W-:Y:S01]  /*1250*/  UTMACCTL.IV [UR26] ;  /* 0x000000001a0079b9 */ /* 0x0003e20008000000 */
[----:B------:R-:W-:Y:S01]  /*1260*/  NOP ;  /* 0x0000000000007918 */ /* 0x000fe20000000000 */
.L_x_45:
[----:B------:R-:W-:Y:S05]  /*1270*/  @P0 BRA `(.L_x_46) ;  /* 0x00000000000c0947 */ /* 0x000fea0003800000 */
[----:B------:R0:W-:Y:S01]  /*1280*/  UTMACMDFLUSH ;  /* 0x00000000000079b7 */ /* 0x0001e20000000000 */
[----:B------:R-:W-:Y:S05]  /*1290*/  @P0 BRA `(.L_x_46) ;  /* 0x0000000000040947 */ /* 0x000fea0003800000 */
[----:B------:R-:W-:-:S04]  /*12a0*/  DEPBAR.LE SB0, 0x0 ;  /* 0x000080000000791a */ /* 0x000fc80000000000 */
.L_x_46:
[----:B------:R-:W-:Y:S05]  /*12b0*/  WARPSYNC.ALL ;  /* 0x0000000000007948 */ /* 0x000fea0003800000 */
[----:B---3--:R-:W-:Y:S01]  /*12c0*/  BAR.SYNC.DEFER_BLOCKING 0x0 ;  /* 0x0000000000007b1d */ /* 0x008fe20000010000 */
[----:B------:R-:W-:Y:S01]  /*12d0*/  R2UR UR21, R7 ;  /* 0x00000000071572ca */ /* 0x000fe200000e0000 */
[----:B------:R-:W-:Y:S01]  /*12e0*/  USHF.L.U32 UR15, UR30, 0x8, URZ ;  /* 0x000000081e0f7899 */ /* 0x000fe2000800063f */
[----:B------:R-:W-:Y:S01]  /*12f0*/  IMAD.MOV.U32 R25, RZ, RZ, RZ ;  /* 0x000000ffff197224 */ /* 0x000fe200078e00ff */
[----:B------:R-:W-:Y:S02]  /*1300*/  CS2R R26, SRZ ;  /* 0x00000000001a7805 */ /* 0x000fe4000001ff00 */
[----:B------:R-:W-:Y:S01]  /*1310*/  CS2R R28, SRZ ;  /* 0x00000000001c7805 */ /* 0x000fe2000001ff00 */
[----:B------:R-:W-:Y:S01]  /*1320*/  VOTEU.ALL UP0, P2 ;  /* 0x00000000003f7886 */ /* 0x000fe20001000000 */
[----:B------:R-:W-:Y:S01]  /*1330*/  UMOV UR6, 0x1 ;  /* 0x0000000100067882 */ /* 0x000fe20000000000 */
[----:B------:R-:W-:Y:S01]  /*1340*/  VOTEU.ALL UP1, P2 ;  /* 0x00000000003f7886 */ /* 0x000fe20001020000 */
[----:B------:R-:W-:Y:S01]  /*1350*/  VOTEU.ALL UP2, P2 ;  /* 0x00000000003f7886 */ /* 0x000fe20001040000 */
[----:B------:R-:W-:Y:S01]  /*1360*/  CS2R R30, SRZ ;  /* 0x00000000001e7805 */ /* 0x000fe2000001ff00 */
[----:B------:R-:W-:-:S04]  /*1370*/  @!UP0 UIADD3 UR8, -UR6, 0x100000, URZ ;  /* 0x0010000006088890 */ /* 0x000fc8000fffe13f */
[----:B------:R-:W-:Y:S02]  /*1380*/  @!UP0 USHF.L.U32 UR9, UR8, 0xb, URZ ;  /* 0x0000000b08098899 */ /* 0x000fe4000800063f */
[----:B------:R-:W-:Y:S01]  /*1390*/  @!UP0 USHF.L.U32 UR8, UR8, 0x1, URZ ;  /* 0x0000000108088899 */ /* 0x000fe2000800063f */
        /* <DEDUP_REMOVED lines=9> */
[----:B------:R-:W-:Y:S01]  /*1430*/  VOTEU.ALL UP0, P2 ;  /* 0x00000000003f7886 */ /* 0x000fe20001000000 */
[----:B------:R-:W-:Y:S02]  /*1440*/  CS2R R38, SRZ ;  /* 0x0000000000267805 */ /* 0x000fe4000001ff00 */
[----:B------:R-:W-:Y:S02]  /*1450*/  CS2R R40, SRZ ;  /* 0x0000000000287805 */ /* 0x000fe4000001ff00 */
[----:B------:R-:W-:Y:S02]  /*1460*/  CS2R R42, SRZ ;  /* 0x00000000002a7805 */ /* 0x000fe4000001ff00 */
[----:B------:R-:W-:-:S02]  /*1470*/  CS2R R44, SRZ ;  /* 0x00000000002c7805 */ /* 0x000fc4000001ff00 */
[----:B------:R-:W-:Y:S02]  /*1480*/  CS2R R46, SRZ ;  /* 0x00000000002e7805 */ /* 0x000fe4000001ff00 */
[----:B------:R-:W-:Y:S01]  /*1490*/  CS2R R48, SRZ ;  /* 0x0000000000307805 */ /* 0x000fe2000001ff00 */
[----:B------:R-:W3:Y:S02]  /*14a0*/  FENCE.VIEW.ASYNC.S ;  /* 0x00000000000073c6 */ /* 0x000ee40000000000 */
[----:B---3--:R-:W3:Y:S02]  /*14b0*/  @!UP0 SYNCS.EXCH.64 URZ, [UR20+0x12000], UR8 ;  /* 0x01200008143f85b2 */ /* 0x008ee40008000100 */
[----:B---3--:R-:W-:Y:S01]  /*14c0*/  BAR.SYNC.DEFER_BLOCKING 0x0 ;  /* 0x0000000000007b1d */ /* 0x008fe20000010000 */
[----:B------:R-:W-:Y:S02]  /*14d0*/  CS2R R50, SRZ ;  /* 0x0000000000327805 */ /* 0x000fe4000001ff00 */
[----:B------:R-:W-:-:S02]  /*14e0*/  CS2R R52, SRZ ;  /* 0x0000000000347805 */ /* 0x000fc4000001ff00 */
[----:B------:R-:W-:Y:S02]  /*14f0*/  CS2R R54, SRZ ;  /* 0x0000000000367805 */ /* 0x000fe4000001ff00 */
[----:B------:R-:W-:Y:S02]  /*1500*/  CS2R R56, SRZ ;  /* 0x0000000000387805 */ /* 0x000fe4000001ff00 */
[----:B------:R-:W-:Y:S02]  /*1510*/  CS2R R58, SRZ ;  /* 0x00000000003a7805 */ /* 0x000fe4000001ff00 */
[----:B------:R-:W-:Y:S02]  /*1520*/  CS2R R60, SRZ ;  /* 0x00000000003c7805 */ /* 0x000fe4000001ff00 */
        /* <DEDUP_REMOVED lines=16> */
[----:B------:R-:W-:Y:S01]  /*1630*/  CS2R R94, SRZ ;  /* 0x00000000005e7805 */ /* 0x000fe2000001ff00 */
[----:B------:R3:W4:Y:S02]  /*1640*/  @!UP1 SYNCS.EXCH.64 URZ, [UR20+0x12008], UR10 ;  /* 0x0120080a143f95b2 */ /* 0x0007240008000100 */
[----:B----4-:R-:W-:Y:S01]  /*1650*/  BAR.SYNC.DEFER_BLOCKING 0x0 ;  /* 0x0000000000007b1d */ /* 0x010fe20000010000 */
        /* <DEDUP_REMOVED lines=9> */
[----:B------:R-:W-:Y:S01]  /*16f0*/  CS2R R114, SRZ ;  /* 0x0000000000727805 */ /* 0x000fe2000001ff00 */
[----:B---3--:R-:W-:Y:S01]  /*1700*/  USHF.L.U32 UR11, UR31, 0x7, URZ ;  /* 0x000000071f0b7899 */ /* 0x008fe2000800063f */
        /* <DEDUP_REMOVED lines=12> */
[----:B------:R3:W4:Y:S01]  /*17d0*/  @!UP2 SYNCS.EXCH.64 URZ, [UR20+0x12010], UR6 ;  /* 0x01201006143fa5b2 */ /* 0x0007220008000100 */
[----:B------:R-:W-:Y:S02]  /*17e0*/  CS2R R140, SRZ ;  /* 0x00000000008c7805 */ /* 0x000fe4000001ff00 */
[----:B------:R-:W-:Y:S02]  /*17f0*/  CS2R R142, SRZ ;  /* 0x00000000008e7805 */ /* 0x000fe4000001ff00 */
[----:B------:R-:W-:Y:S02]  /*1800*/  CS2R R144, SRZ ;  /* 0x0000000000907805 */ /* 0x000fe4000001ff00 */
[----:B------:R-:W-:-:S02]  /*1810*/  CS2R R146, SRZ ;  /* 0x0000000000927805 */ /* 0x000fc4000001ff00 */
[----:B------:R-:W-:Y:S02]  /*1820*/  CS2R R148, SRZ ;  /* 0x0000000000947805 */ /* 0x000fe4000001ff00 */
[----:B------:R-:W-:Y:S01]  /*1830*/  CS2R R150, SRZ ;  /* 0x0000000000967805 */ /* 0x000fe2000001ff00 */
[----:B------:R-:W-:Y:S06]  /*1840*/  @!P1 BRA `(.L_x_47) ;  /* 0x0000000800049947 */ /* 0x000fec0003800000 */
        /* <DEDUP_REMOVED lines=63> */
[----:B------:R-:W-:Y:S01]  /*1c40*/  CS2R R150, SRZ ;  /* 0x0000000000967805 */ /* 0x000fe2000001ff00 */
[----:B------:R-:W-:Y:S01]  /*1c50*/  UMOV UR5, URZ ;  /* 0x0000003f00057c82 */ /* 0x000fe20008000000 */
[----:B------:R-:W-:-:S05]  /*1c60*/  UMOV UR10, URZ ;  /* 0x0000003f000a7c82 */ /* 0x000fca0008000000 */
.L_x_49:
[----:B----4-:R-:W-:Y:S01]  /*1c70*/  BAR.SYNC.DEFER_BLOCKING 0x0 ;  /* 0x0000000000007b1d */ /* 0x010fe20000010000 */
[----:B------:R-:W-:Y:S01]  /*1c80*/  ULEA UR32, UR5, UR20, 0x3 ;  /* 0x0000001405207291 */ /* 0x000fe2000f8e183f */
[----:B-1----:R-:W-:Y:S01]  /*1c90*/  @!P2 IMAD.MOV.U32 R3, RZ, RZ, 0x6000 ;  /* 0x00006000ff03a424 */ /* 0x002fe200078e00ff */
[----:B------:R-:W-:Y:S01]  /*1ca0*/  ELECT P0, URZ, PT ;  /* 0x00000000003f782f */ /* 0x000fe20003800000 */
[----:B------:R-:W-:Y:S01]  /*1cb0*/  IMAD.U32 R2, RZ, RZ, UR4 ;  /* 0x00000004ff027e24 */ /* 0x000fe2000f8e00ff */
[----:B------:R-:W-:Y:S02]  /*1cc0*/  ULEA UR8, UR5, UR20, 0xd ;  /* 0x0000001405087291 */ /* 0x000fe4000f8e683f */
[----:B------:R-:W-:Y:S02]  /*1cd0*/  ISETP.LT.U32.AND P0, PT, R6, 0x20, P0 ;  /* 0x000000200600780c */ /* 0x000fe40000701070 */
[----:B------:R-:W-:Y:S02]  /*1ce0*/  ELECT P1, URZ, PT ;  /* 0x00000000003f782f */ /* 0x000fe40003820000 */
[----:B------:R-:W-:Y:S01]  /*1cf0*/  SHF.L.U32 R2, R2, 0x1f, RZ ;  /* 0x0000001f02027819 */ /* 0x000fe200000006ff */
[----:B------:R-:W-:Y:S01]  /*1d00*/  UIADD3 UR8, UR8, 0xc000, URZ ;  /* 0x0000c00008087890 */ /* 0x000fe2000fffe03f */
[----:B------:R-:W-:Y:S01]  /*1d10*/  ISETP.LT.U32.AND P1, PT, R6, 0x20, P1 ;  /* 0x000000200600780c */ /* 0x000fe20000f21070 */
[----:B------:R-:W-:Y:S01]  /*1d20*/  ULEA UR12, UR5, UR20, 0xe ;  /* 0x00000014050c7291 */ /* 0x000fe2000f8e703f */
[----:B------:R-:W-:Y:S01]  /*1d30*/  UMOV UR14, UR10 ;  /* 0x0000000a000e7c82 */ /* 0x000fe20008000000 */
[----:B------:R-:W-:-:S02]  /*1d40*/  USHF.L.U32 UR16, UR21, 0x6, URZ ;  /* 0x0000000615107899 */ /* 0x000fc4000800063f */
[----:B------:R-:W-:Y:S02]  /*1d50*/  USHF.R.U32.HI UR18, URZ, 0x4, UR12 ;  /* 0x000000043f127899 */ /* 0x000fe4000801160c */
[----:B------:R-:W-:Y:S01]  /*1d60*/  VOTEU.ANY UP0, P0 ;  /* 0x00000000003f7886 */ /* 0x000fe20000000100 */
[----:B------:R-:W-:Y:S01]  /*1d70*/  VOTEU.ANY UP2, P0 ;  /* 0x00000000003f7886 */ /* 0x000fe20000040100 */
[----:B------:R-:W-:Y:S01]  /*1d80*/  ULOP3.LUT UR16, UR16, 0x100, URZ, 0xc0, !UPT ;  /* 0x0000010010107892 */ /* 0x000fe2000f8ec03f */
[----:B------:R1:W-:Y:S01]  /*1d90*/  @!P2 SYNCS.ARRIVE.TRANS64 RZ, [UR32+0x12000], R3 ;  /* 0x01200003ffffa9a7 */ /* 0x0003e20008000020 */
[----:B------:R-:W-:Y:S01]  /*1da0*/  BAR.SYNC.DEFER_BLOCKING 0x0 ;  /* 0x0000000000007b1d */ /* 0x000fe20000010000 */
[----:B------:R-:W-:Y:S02]  /*1db0*/  @UP0 UIADD3 UR9, UR32, 0x12000, URZ ;  /* 0x0001200020090890 */ /* 0x000fe4000fffe03f */
[----:B------:R-:W-:Y:S02]  /*1dc0*/  ULEA.HI UR16, UR8, UR16, URZ, 0x1c ;  /* 0x0000001008107291 */ /* 0x000fe4000f8fe03f */
[----:B------:R-:W-:Y:S01]  /*1dd0*/  USGXT.U32 UR18, UR18, 0xe ;  /* 0x0000000e1212789a */ /* 0x000fe20008000000 */
[----:B---3--:R-:W-:Y:S01]  /*1de0*/  @UP0 UMOV UR6, UR22 ;  /* 0x0000001600060c82 */ /* 0x008fe20008000000 */
[----:B------:R-:W-:Y:S01]  /*1df0*/  @UP0 UMOV UR7, UR23 ;  /* 0x0000001700070c82 */ /* 0x000fe20008000000 */
[----:B------:R-:W-:Y:S01]  /*1e00*/  VOTEU.ANY UP1, P1 ;  /* 0x00000000003f7886 */ /* 0x000fe20000820100 */
[----:B------:R-:W-:Y:S01]  /*1e10*/  VOTEU.ANY UP3, P1 ;  /* 0x00000000003f7886 */ /* 0x000fe20000860100 */
[----:B------:R-:W-:Y:S01]  /*1e20*/  UMOV UR19, 0x80000020 ;  /* 0x8000002000137882 */ /* 0x000fe20000000000 */
[----:B------:R-:W-:-:S02]  /*1e30*/  UMOV UR17, 0x80000020 ;  /* 0x8000002000117882 */ /* 0x000fc40000000000 */
[----:B------:R-:W-:Y:S01]  /*1e40*/  @UP1 UIADD3 UR13, UR32, 0x12000, URZ ;  /* 0x00012000200d1890 */ /* 0x000fe2000fffe03f */
[----:B------:R-:W-:Y:S01]  /*1e50*/  @UP1 UMOV UR28, UR24 ;  /* 0x00000018001c1c82 */ /* 0x000fe20008000000 */
[----:B------:R-:W-:Y:S01]  /*1e60*/  @UP1 UMOV UR29, UR25 ;  /* 0x00000019001d1c82 */ /* 0x000fe20008000000 */
[----:B------:R3:W-:Y:S01]  /*1e70*/  @UP2 UTMALDG.2D [UR8], [UR6] ;  /* 0x00000008060025b4 */ /* 0x0007e20008008000 */
[----:B------:R4:W-:Y:S06]  /*1e80*/  MEMBAR.ALL.CTA ;  /* 0x0000000000007992 */ /* 0x0009ec0000008000 */
[----:B----4-:R-:W4:Y:S01]  /*1e90*/  FENCE.VIEW.ASYNC.S ;  /* 0x00000000000073c6 */ /* 0x010f220000000000 */
[----:B---3--:R-:W-:-:S07]  /*1ea0*/  ULOP3.LUT UR8, UR16, 0x3fff, URZ, 0xc0, !UPT ;  /* 0x00003fff10087892 */ /* 0x008fce000f8ec03f */
[----:B------:R-:W-:Y:S01]  /*1eb0*/  UMOV UR16, UR8 ;  /* 0x0000000800107c82 */ /* 0x000fe20008000000 */
[----:B----4-:R-:W-:Y:S06]  /*1ec0*/  BAR.SYNC.DEFER_BLOCKING 0x0 ;  /* 0x0000000000007b1d */ /* 0x010fec0000010000 */
[----:B------:R1:W-:Y:S02]  /*1ed0*/  @UP3 UTMALDG.2D [UR12], [UR28] ;  /* 0x0000000c1c0035b4 */ /* 0x0003e40008008000 */
[----:B------:R-:W-:Y:S06]  /*1ee0*/  BAR.SYNC.DEFER_BLOCKING 0x0 ;  /* 0x0000000000007b1d */ /* 0x000fec0000010000 */
[----:B------:R-:W3:Y:S02]  /*1ef0*/  SYNCS.PHASECHK.TRANS64.TRYWAIT P0, [UR32+0x12000], R2 ;  /* 0x01200002ff0075a7 */ /* 0x000ee40008000160 */
[----:B-1-3--:R-:W-:Y:S05]  /*1f00*/  @!P0 BRA `(.L_x_48) ;  /* 0x0000000800308947 */ /* 0x00afea0003800000 */
.L_x_50:
[----:B------:R-:W-:Y:S02]  /*1f10*/  WARPGROUP.DEPBAR.LE gsb0, 0x0 ;  /* 0x00008000000079c5 */ /* 0x000fe40000010000 */
[----:B------:R-:W-:Y:S01]  /*1f20*/  WARPGROUP.ARRIVE ;  /* 0x00000000000079c5 */ /* 0x000fe20000000000 */
[----:B------:R-:W1:Y:S01]  /*1f30*/  LDC R2, c[0x0][0x230] ;  /* 0x00008c00ff027b82 */ /* 0x000e620000000800 */
[----:B------:R-:W-:Y:S01]  /*1f40*/  UIADD3 UR10, UR10, 0x20, URZ ;  /* 0x000000200a0a7890 */ /* 0x000fe2000fffe03f */
[----:B------:R-:W-:Y:S01]  /*1f50*/  UMOV UR6, UR18 ;  /* 0x0000001200067c82 */ /* 0x000fe20008000000 */
[----:B------:R-:W-:Y:S02]  /*1f60*/  UMOV UR7, URZ ;  /* 0x0000003f00077c82 */ /* 0x000fe40008000000 */
[----:B------:R-:W-:Y:S01]  /*1f70*/  HGMMA.64x256x16.F32.BF16 R24, gdesc[UR16], R24 ;  /* 0x03e00000101879f0 */ /* 0x000fe20008701818 */
[----:B------:R-:W-:Y:S01]  /*1f80*/  UMOV UR16, 0xfffffffe ;  /* 0xfffffffe00107882 */ /* 0x000fe20000000000 */
[----:B------:R-:W-:Y:S01]  /*1f90*/  UMOV UR17, 0x7fffffdf ;  /* 0x7fffffdf00117882 */ /* 0x000fe20000000000 */
[----:B------:R-:W-:-:S02]  /*1fa0*/  UIADD3 UR5, UR5, 0x1, URZ ;  /* 0x0000000105057890 */ /* 0x000fc4000fffe03f */
[----:B------:R-:W-:Y:S02]  /*1fb0*/  UIADD3.64 UR18, UR6, -UR16, URZ ;  /* 0x8000001006127297 */ /* 0x000fe4000fffe03f */
[----:B------:R-:W-:Y:S01]  /*1fc0*/  UISETP.NE.U32.AND UP0, UPT, UR5, 0x3, UPT ;  /* 0x000000030500788c */ /* 0x000fe2000bf05070 */
[----:B------:R-:W-:Y:S01]  /*1fd0*/  UMOV UR6, UR8 ;  /* 0x0000000800067c82 */ /* 0x000fe20008000000 */
[----:B------:R-:W-:Y:S02]  /*1fe0*/  UMOV UR7, URZ ;  /* 0x0000003f00077c82 */ /* 0x000fe40008000000 */
[----:B------:R-:W-:Y:S02]  /*1ff0*/  USEL UR5, UR5, URZ, UP0 ;  /* 0x0000003f05057287 */ /* 0x000fe40008000000 */
[----:B------:R-:W-:Y:S02]  /*2000*/  UIADD3.64 UR16, UR6, -UR16, URZ ;  /* 0x8000001006107297 */ /* 0x000fe4000fffe03f */
[----:B------:R-:W-:Y:S01]  /*2010*/  USEL UR6, URZ, 0x1, UP0 ;  /* 0x000000013f067887 */ /* 0x000fe20008000000 */
[----:B-1----:R-:W-:-:S03]  /*2020*/  ISETP.LE.AND P0, PT, R2, UR10, PT ;  /* 0x0000000a02007c0c */ /* 0x002fc6000bf03270 */
[----:B------:R-:W-:-:S09]  /*2030*/  ULOP3.LUT UR4, UR4, UR6, URZ, 0x3c, !UPT ;  /* 0x0000000604047292 */ /* 0x000fd2000f8e3c3f */
[----:B------:R-:W-:Y:S01]  /*2040*/  HGMMA.64x256x16.F32.BF16 R24, gdesc[UR16], R24, gsb0 ;  /* 0x03e00000101879f0 */ /* 0x000fe20008001818 */
[----:B------:R-:W-:Y:S05]  /*2050*/  @!P0 BRA `(.L_x_49) ;  /* 0xfffffffc00048947 */ /* 0x000fea000383ffff */
.L_x_47:
[----:B------:R-:W-:Y:S02]  /*2060*/  WARPGROUP.DEPBAR.LE gsb0, 0x0 ;  /* 0x00008000000079c5 */ /* 0x000fe40000010000 */
[----:B----4-:R-:W-:Y:S01]  /*2070*/  BAR.SYNC.DEFER_BLOCKING 0x0 ;  /* 0x0000000000007b1d */ /* 0x010fe20000010000 */
[C---:B-1----:R-:W-:Y:S01]  /*2080*/  IMAD.SHL.U32 R2, R0.reuse, 0x80, RZ ;  /* 0x0000008000027824 */ /* 0x042fe200078e00ff */
[----:B------:R-:W-:Y:S01]  /*2090*/  F2FP.BF16.F32.PACK_AB R24, R25, R24 ;  /* 0x000000181918723e */ /* 0x000fe200000010ff */
[----:B------:R-:W-:Y:S01]  /*20a0*/  IMAD.SHL.U32 R3, R0, 0x10, RZ ;  /* 0x0000001000037824 */ /* 0x000fe200078e00ff */
[----:B------:R-:W-:Y:S02]  /*20b0*/  F2FP.BF16.F32.PACK_AB R25, R27, R26 ;  /* 0x0000001a1b19723e */ /* 0x000fe400000010ff */
[----:B------:R-:W-:Y:S02]  /*20c0*/  ELECT P0, URZ, PT ;  /* 0x00000000003f782f */ /* 0x000fe40003800000 */
[----:B------:R-:W-:Y:S01]  /*20d0*/  LOP3.LUT R2, R2, 0x780, RZ, 0xc0, !PT ;  /* 0x0000078002027812 */ /* 0x000fe200078ec0ff */
[----:B------:R-:W-:Y:S01]  /*20e0*/  ULOP3.LUT UR21, UR21, 0x3, URZ, 0xc0, !UPT ;  /* 0x0000000315157892 */ /* 0x000fe2000f8ec03f */
[----:B------:R-:W-:Y:S01]  /*20f0*/  F2FP.BF16.F32.PACK_AB R56, R57, R56 ;  /* 0x000000383938723e */ /* 0x000fe200000010ff */
[----:B------:R-:W-:Y:S01]  /*2100*/  UMOV UR10, UR11 ;  /* 0x0000000b000a7c82 */ /* 0x000fe20008000000 */
[----:B------:R-:W-:Y:S01]  /*2110*/  LOP3.LUT R3, R2, 0x70, R3, 0xf8, !PT ;  /* 0x0000007002037812 */ /* 0x000fe200078ef803 */
[----:B------:R-:W-:Y:S01]  /*2120*/  ULEA UR9, UR21, UR15, 0x6 ;  /* 0x0000000f15097291 */ /* 0x000fe2000f8e303f */
[----:B------:R-:W-:Y:S01]  /*2130*/  F2FP.BF16.F32.PACK_AB R26, R29, R28 ;  /* 0x0000001c1d1a723e */ /* 0x000fe200000010ff */
[----:B------:R-:W-:Y:S01]  /*2140*/  ULEA UR8, UR21, UR20, 0xe ;  /* 0x0000001415087291 */ /* 0x000fe2000f8e703f */
[----:B------:R-:W-:Y:S01]  /*2150*/  LOP3.LUT R3, R3, 0x10, R0, 0x78, !PT ;  /* 0x0000001003037812 */ /* 0x000fe200078e7800 */
[----:B------:R-:W-:Y:S01]  /*2160*/  IMAD.SHL.U32 R0, R0, 0x40, RZ ;  /* 0x0000004000007824 */ /* 0x000fe200078e00ff */
[----:B------:R-:W-:-:S02]  /*2170*/  F2FP.BF16.F32.PACK_AB R27, R31, R30 ;  /* 0x0000001e1f1b723e */ /* 0x000fc400000010ff */
[----:B------:R-:W-:Y:S02]  /*2180*/  F2FP.BF16.F32.PACK_AB R57, R59, R58 ;  /* 0x0000003a3b39723e */ /* 0x000fe400000010ff */
[----:B------:R-:W-:Y:S02]  /*2190*/  LOP3.LUT R0, R3, 0x3800, R0, 0xf8, !PT ;  /* 0x0000380003007812 */ /* 0x000fe400078ef800 */
[----:B------:R-:W-:Y:S01]  /*21a0*/  F2FP.BF16.F32.PACK_AB R88, R89, R88 ;  /* 0x000000585958723e */ /* 0x000fe200000010ff */
[----:B------:R-:W1:Y:S02]  /*21b0*/  @!P2 SYNCS.CCTL.IV [UR20+0x12000] ;  /* 0x01200000ff00a9b1 */ /* 0x000e640008000014 */
[----:B-1----:R-:W-:Y:S01]  /*21c0*/  BAR.SYNC.DEFER_BLOCKING 0x0 ;  /* 0x0000000000007b1d */ /* 0x002fe20000010000 */
[C---:B------:R-:W-:Y:S01]  /*21d0*/  LOP3.LUT R3, R0.reuse, 0x20, RZ, 0x3c, !PT ;  /* 0x0000002000037812 */ /* 0x040fe200078e3cff */
[----:B------:R-:W-:Y:S01]  /*21e0*/  VIADD R2, R0, UR20 ;  /* 0x0000001400027c36 */ /* 0x000fe20008000000 */
[----:B------:R-:W-:-:S02]  /*21f0*/  F2FP.BF16.F32.PACK_AB R58, R61, R60 ;  /* 0x0000003c3d3a723e */ /* 0x000fc400000010ff */
[----:B------:R-:W-:Y:S01]  /*2200*/  F2FP.BF16.F32.PACK_AB R59, R63, R62 ;  /* 0x0000003e3f3b723e */ /* 0x000fe200000010ff */
[----:B------:R-:W-:Y:S01]  /*2210*/  VIADD R3, R3, UR20 ;  /* 0x0000001403037c36 */ /* 0x000fe20008000000 */
[----:B------:R-:W-:Y:S02]  /*2220*/  F2FP.BF16.F32.PACK_AB R89, R91, R90 ;  /* 0x0000005a5b59723e */ /* 0x000fe400000010ff */
[----:B------:R-:W-:Y:S02]  /*2230*/  F2FP.BF16.F32.PACK_AB R120, R121, R120 ;  /* 0x000000787978723e */ /* 0x000fe400000010ff */
[----:B------:R-:W-:Y:S02]  /*2240*/  F2FP.BF16.F32.PACK_AB R32, R33, R32 ;  /* 0x000000202120723e */ /* 0x000fe400000010ff */
[----:B------:R-:W-:Y:S02]  /*2250*/  F2FP.BF16.F32.PACK_AB R90, R93, R92 ;  /* 0x0000005c5d5a723e */ /* 0x000fe400000010ff */
[----:B------:R-:W-:-:S02]  /*2260*/  F2FP.BF16.F32.PACK_AB R91, R95, R94 ;  /* 0x0000005e5f5b723e */ /* 0x000fc400000010ff */
[----:B------:R-:W-:Y:S02]  /*2270*/  F2FP.BF16.F32.PACK_AB R121, R123, R122 ;  /* 0x0000007a7b79723e */ /* 0x000fe400000010ff */
[----:B------:R-:W-:Y:S02]  /*2280*/  F2FP.BF16.F32.PACK_AB R33, R35, R34 ;  /* 0x000000222321723e */ /* 0x000fe400000010ff */
[----:B------:R-:W-:Y:S02]  /*2290*/  F2FP.BF16.F32.PACK_AB R64, R65, R64 ;  /* 0x000000404140723e */ /* 0x000fe400000010ff */
[----:B------:R-:W-:Y:S01]  /*22a0*/  F2FP.BF16.F32.PACK_AB R122, R125, R124 ;  /* 0x0000007c7d7a723e */ /* 0x000fe200000010ff */
[----:B------:R-:W1:Y:S02]  /*22b0*/  @!P2 SYNCS.CCTL.IV [UR20+0x12008] ;  /* 0x01200800ff00a9b1 */ /* 0x000e640008000014 */
[----:B-1----:R-:W-:Y:S01]  /*22c0*/  BAR.SYNC.DEFER_BLOCKING 0x0 ;  /* 0x0000000000007b1d */ /* 0x002fe20000010000 */
[----:B------:R-:W-:-:S02]  /*22d0*/  F2FP.BF16.F32.PACK_AB R123, R127, R126 ;  /* 0x0000007e7f7b723e */ /* 0x000fc400000010ff */
[----:B------:R-:W-:Y:S02]  /*22e0*/  LOP3.LUT R4, R0, 0x40, RZ, 0x3c, !PT ;  /* 0x0000004000047812 */ /* 0x000fe400078e3cff */
[----:B------:R-:W-:Y:S02]  /*22f0*/  F2FP.BF16.F32.PACK_AB R34, R37, R36 ;  /* 0x000000242522723e */ /* 0x000fe400000010ff */
[----:B------:R-:W-:Y:S01]  /*2300*/  F2FP.BF16.F32.PACK_AB R35, R39, R38 ;  /* 0x000000262723723e */ /* 0x000fe200000010ff */
[----:B------:R-:W-:Y:S01]  /*2310*/  VIADD R4, R4, UR20 ;  /* 0x0000001404047c36 */ /* 0x000fe20008000000 */
[----:B------:R-:W-:Y:S02]  /*2320*/  F2FP.BF16.F32.PACK_AB R65, R67, R66 ;  /* 0x000000424341723e */ /* 0x000fe400000010ff */
[----:B------:R-:W-:Y:S02]  /*2330*/  F2FP.BF16.F32.PACK_AB R96, R97, R96 ;  /* 0x000000606160723e */ /* 0x000fe400000010ff */
[----:B------:R-:W-:-:S02]  /*2340*/  F2FP.BF16.F32.PACK_AB R66, R69, R68 ;  /* 0x000000444542723e */ /* 0x000fc400000010ff */
[----:B------:R-:W-:Y:S02]  /*2350*/  F2FP.BF16.F32.PACK_AB R67, R71, R70 ;  /* 0x000000464743723e */ /* 0x000fe400000010ff */
[----:B------:R-:W-:Y:S02]  /*2360*/  F2FP.BF16.F32.PACK_AB R97, R99, R98 ;  /* 0x000000626361723e */ /* 0x000fe400000010ff */
[----:B------:R-:W-:Y:S02]  /*2370*/  F2FP.BF16.F32.PACK_AB R128, R129, R128 ;  /* 0x000000808180723e */ /* 0x000fe400000010ff */
[----:B------:R-:W-:Y:S02]  /*2380*/  F2FP.BF16.F32.PACK_AB R40, R41, R40 ;  /* 0x000000282928723e */ /* 0x000fe400000010ff */
[----:B------:R-:W-:Y:S01]  /*2390*/  F2FP.BF16.F32.PACK_AB R98, R101, R100 ;  /* 0x000000646562723e */ /* 0x000fe200000010ff */
[----:B------:R-:W1:Y:S02]  /*23a0*/  @!P2 SYNCS.CCTL.IV [UR20+0x12010] ;  /* 0x01201000ff00a9b1 */ /* 0x000e640008000014 */
[----:B-1----:R-:W-:Y:S01]  /*23b0*/  STSM.16.M88.4 [R2], R24 ;  /* 0x0000001802007844 */ /* 0x002fe20000000200 */
[----:B------:R-:W-:-:S02]  /*23c0*/  F2FP.BF16.F32.PACK_AB R99, R103, R102 ;  /* 0x000000666763723e */ /* 0x000fc400000010ff */
[----:B------:R-:W-:Y:S01]  /*23d0*/  F2FP.BF16.F32.PACK_AB R129, R131, R130 ;  /* 0x000000828381723e */ /* 0x000fe200000010ff */
[----:B------:R-:W-:Y:S01]  /*23e0*/  STSM.16.M88.4 [R2+0x4000], R56 ;  /* 0x0040003802007844 */ /* 0x000fe20000000200 */
[----:B------:R-:W-:Y:S02]  /*23f0*/  F2FP.BF16.F32.PACK_AB R41, R43, R42 ;  /* 0x0000002a2b29723e */ /* 0x000fe400000010ff */
[----:B------:R-:W-:Y:S01]  /*2400*/  F2FP.BF16.F32.PACK_AB R72, R73, R72 ;  /* 0x000000484948723e */ /* 0x000fe200000010ff */
[----:B------:R-:W-:Y:S01]  /*2410*/  STSM.16.M88.4 [R2+0x8000], R88 ;  /* 0x0080005802007844 */ /* 0x000fe20000000200 */
[----:B------:R-:W-:Y:S02]  /*2420*/  F2FP.BF16.F32.PACK_AB R130, R133, R132 ;  /* 0x000000848582723e */ /* 0x000fe400000010ff */
[----:B------:R-:W-:Y:S01]  /*2430*/  F2FP.BF16.F32.PACK_AB R131, R135, R134 ;  /* 0x000000868783723e */ /* 0x000fe200000010ff */
[----:B------:R-:W-:Y:S01]  /*2440*/  STSM.16.M88.4 [R2+0xc000], R120 ;  /* 0x00c0007802007844 */ /* 0x000fe20000000200 */
[----:B------:R-:W-:-:S02]  /*2450*/  LOP3.LUT R0, R0, 0x60, RZ, 0x3c, !PT ;  /* 0x0000006000007812 */ /* 0x000fc400078e3cff */
[----:B------:R-:W-:Y:S01]  /*2460*/  F2FP.BF16.F32.PACK_AB R42, R45, R44 ;  /* 0x0000002c2d2a723e */ /* 0x000fe200000010ff */
[----:B------:R-:W-:Y:S01]  /*2470*/  STSM.16.M88.4 [R3], R32 ;  /* 0x0000002003007844 */ /* 0x000fe20000000200 */
[----:B------:R-:W-:Y:S01]  /*2480*/  F2FP.BF16.F32.PACK_AB R43, R47, R46 ;  /* 0x0000002e2f2b723e */ /* 0x000fe200000010ff */
[----:B------:R-:W-:Y:S01]  /*2490*/  VIADD R0, R0, UR20 ;  /* 0x0000001400007c36 */ /* 0x000fe20008000000 */
[----:B------:R-:W-:Y:S01]  /*24a0*/  F2FP.BF16.F32.PACK_AB R73, R75, R74 ;  /* 0x0000004a4b49723e */ /* 0x000fe200000010ff */
[----:B------:R-:W-:Y:S01]  /*24b0*/  STSM.16.M88.4 [R3+0x4000], R64 ;  /* 0x0040004003007844 */ /* 0x000fe20000000200 */
[----:B------:R-:W-:Y:S02]  /*24c0*/  F2FP.BF16.F32.PACK_AB R104, R105, R104 ;  /* 0x000000686968723e */ /* 0x000fe400000010ff */
[----:B------:R-:W-:Y:S01]  /*24d0*/  F2FP.BF16.F32.PACK_AB R74, R77, R76 ;  /* 0x0000004c4d4a723e */ /* 0x000fe200000010ff */
[----:B------:R-:W-:Y:S01]  /*24e0*/  STSM.16.M88.4 [R3+0x8000], R96 ;  /* 0x0080006003007844 */ /* 0x000fe20000000200 */
[----:B------:R-:W-:-:S02]  /*24f0*/  F2FP.BF16.F32.PACK_AB R75, R79, R78 ;  /* 0x0000004e4f4b723e */ /* 0x000fc400000010ff */
[----:B------:R-:W-:Y:S01]  /*2500*/  F2FP.BF16.F32.PACK_AB R105, R107, R106 ;  /* 0x0000006a6b69723e */ /* 0x000fe200000010ff */
[----:B------:R-:W-:Y:S01]  /*2510*/  STSM.16.M88.4 [R3+0xc000], R128 ;  /* 0x00c0008003007844 */ /* 0x000fe20000000200 */
[----:B------:R-:W-:Y:S02]  /*2520*/  F2FP.BF16.F32.PACK_AB R136, R137, R136 ;  /* 0x000000888988723e */ /* 0x000fe400000010ff */
[----:B------:R-:W-:Y:S01]  /*2530*/  F2FP.BF16.F32.PACK_AB R48, R49, R48 ;  /* 0x000000303130723e */ /* 0x000fe200000010ff */
[----:B------:R-:W-:Y:S01]  /*2540*/  STSM.16.M88.4 [R4], R40 ;  /* 0x0000002804007844 */ /* 0x000fe20000000200 */
[----:B------:R-:W-:Y:S02]  /*2550*/  F2FP.BF16.F32.PACK_AB R106, R109, R108 ;  /* 0x0000006c6d6a723e */ /* 0x000fe400000010ff */
[----:B------:R-:W-:Y:S01]  /*2560*/  F2FP.BF16.F32.PACK_AB R107, R111, R110 ;  /* 0x0000006e6f6b723e */ /* 0x000fe200000010ff */
[----:B------:R-:W-:Y:S01]  /*2570*/  STSM.16.M88.4 [R4+0x4000], R72 ;  /* 0x0040004804007844 */ /* 0x000fe20000000200 */
[----:B------:R-:W-:-:S02]  /*2580*/  F2FP.BF16.F32.PACK_AB R137, R139, R138 ;  /* 0x0000008a8b89723e */ /* 0x000fc400000010ff */
[----:B------:R-:W-:Y:S01]  /*2590*/  F2FP.BF16.F32.PACK_AB R49, R51, R50 ;  /* 0x000000323331723e */ /* 0x000fe200000010ff */
[----:B------:R-:W-:Y:S01]  /*25a0*/  STSM.16.M88.4 [R4+0x8000], R104 ;  /* 0x0080006804007844 */ /* 0x000fe20000000200 */
[----:B------:R-:W-:Y:S02]  /*25b0*/  F2FP.BF16.F32.PACK_AB R80, R81, R80 ;  /* 0x000000505150723e */ /* 0x000fe400000010ff */
[----:B------:R-:W-:Y:S02]  /*25c0*/  F2FP.BF16.F32.PACK_AB R138, R141, R140 ;  /* 0x0000008c8d8a723e */ /* 0x000fe400000010ff */
[----:B------:R-:W-:Y:S02]  /*25d0*/  F2FP.BF16.F32.PACK_AB R139, R143, R142 ;  /* 0x0000008e8f8b723e */ /* 0x000fe400000010ff */
[----:B------:R-:W-:Y:S02]  /*25e0*/  F2FP.BF16.F32.PACK_AB R50, R53, R52 ;  /* 0x000000343532723e */ /* 0x000fe400000010ff */
[----:B------:R-:W-:Y:S01]  /*25f0*/  F2FP.BF16.F32.PACK_AB R51, R55, R54 ;  /* 0x000000363733723e */ /* 0x000fe200000010ff */
[----:B------:R-:W-:Y:S01]  /*2600*/  STSM.16.M88.4 [R4+0xc000], R136 ;  /* 0x00c0008804007844 */ /* 0x000fe20000000200 */
[----:B------:R-:W-:-:S02]  /*2610*/  F2FP.BF16.F32.PACK_AB R81, R83, R82 ;  /* 0x000000525351723e */ /* 0x000fc400000010ff */
[----:B------:R-:W-:Y:S01]  /*2620*/  F2FP.BF16.F32.PACK_AB R112, R113, R112 ;  /* 0x000000707170723e */ /* 0x000fe200000010ff */
[----:B------:R-:W-:Y:S01]  /*2630*/  STSM.16.M88.4 [R0], R48 ;  /* 0x0000003000007844 */ /* 0x000fe20000000200 */
[----:B------:R-:W-:Y:S02]  /*2640*/  F2FP.BF16.F32.PACK_AB R82, R85, R84 ;  /* 0x000000545552723e */ /* 0x000fe400000010ff */
[----:B------:R-:W-:Y:S02]  /*2650*/  F2FP.BF16.F32.PACK_AB R83, R87, R86 ;  /* 0x000000565753723e */ /* 0x000fe400000010ff */
[----:B------:R-:W-:Y:S02]  /*2660*/  F2FP.BF16.F32.PACK_AB R113, R115, R114 ;  /* 0x000000727371723e */ /* 0x000fe400000010ff */
[----:B------:R-:W-:Y:S01]  /*2670*/  F2FP.BF16.F32.PACK_AB R144, R145, R144 ;  /* 0x000000909190723e */ /* 0x000fe200000010ff */
[----:B------:R-:W-:Y:S01]  /*2680*/  STSM.16.M88.4 [R0+0x4000], R80 ;  /* 0x0040005000007844 */ /* 0x000fe20000000200 */
[----:B------:R-:W-:-:S02]  /*2690*/  F2FP.BF16.F32.PACK_AB R114, R117, R116 ;  /* 0x000000747572723e */ /* 0x000fc400000010ff */
[----:B------:R-:W-:Y:S02]  /*26a0*/  F2FP.BF16.F32.PACK_AB R115, R119, R118 ;  /* 0x000000767773723e */ /* 0x000fe400000010ff */
[----:B------:R-:W-:Y:S02]  /*26b0*/  F2FP.BF16.F32.PACK_AB R145, R147, R146 ;  /* 0x000000929391723e */ /* 0x000fe400000010ff */
[----:B------:R-:W-:Y:S01]  /*26c0*/  F2FP.BF16.F32.PACK_AB R146, R149, R148 ;  /* 0x000000949592723e */ /* 0x000fe200000010ff */
[----:B------:R-:W-:Y:S01]  /*26d0*/  STSM.16.M88.4 [R0+0x8000], R112 ;  /* 0x0080007000007844 */ /* 0x000fe20000000200 */
[----:B------:R-:W-:Y:S02]  /*26e0*/  F2FP.BF16.F32.PACK_AB R147, R151, R150 ;  /* 0x000000969793723e */ /* 0x000fe400000010ff */
[----:B------:R-:W-:-:S03]  /*26f0*/  ISETP.LT.U32.AND P0, PT, R6, 0x80, P0 ;  /* 0x000000800600780c */ /* 0x000fc60000701070 */
[----:B------:R-:W-:Y:S01]  /*2700*/  STSM.16.M88.4 [R0+0xc000], R144 ;  /* 0x00c0009000007844 */ /* 0x000fe20000000200 */
[----:B------:R1:W-:Y:S06]  /*2710*/  MEMBAR.ALL.CTA ;  /* 0x0000000000007992 */ /* 0x0003ec0000008000 */
[----:B-1----:R-:W1:Y:S03]  /*2720*/  FENCE.VIEW.ASYNC.S ;  /* 0x00000000000073c6 */ /* 0x002e660000000000 */
[----:B-1----:R-:W-:Y:S01]  /*2730*/  VOTEU.ANY UP0, P0 ;  /* 0x00000000003f7886 */ /* 0x002fe20000000100 */
[----:B------:R-:W-:-:S04]  /*2740*/  VOTEU.ANY UP1, P0 ;  /* 0x00000000003f7886 */ /* 0x000fc80000020100 */
[----:B---3--:R-:W-:Y:S01]  /*2750*/  @UP0 UMOV UR6, UR26 ;  /* 0x0000001a00060c82 */ /* 0x008fe20008000000 */
[----:B------:R-:W-:Y:S01]  /*2760*/  @UP0 UMOV UR7, UR27 ;  /* 0x0000001b00070c82 */ /* 0x000fe20008000000 */
[----:B------:R-:W-:Y:S06]  /*2770*/  BAR.SYNC.DEFER_BLOCKING 0x0 ;  /* 0x0000000000007b1d */ /* 0x000fec0000010000 */
[----:B------:R1:W-:Y:S01]  /*2780*/  @UP1 UTMASTG.2D [UR8], [UR6] ;  /* 0x00000008060013b5 */ /* 0x0003e20008008000 */
[----:B------:R0:W-:Y:S01]  /*2790*/  UTMACMDFLUSH ;  /* 0x00000000000079b7 */ /* 0x0001e20000000000 */
[----:B------:R-:W-:-:S04]  /*27a0*/  DEPBAR.LE SB0, 0x0 ;  /* 0x000080000000791a */ /* 0x000fc80000000000 */
[----:B------:R-:W-:Y:S06]  /*27b0*/  BAR.SYNC.DEFER_BLOCKING 0x0 ;  /* 0x0000000000007b1d */ /* 0x000fec0000010000 */
[----:B-1----:R-:W-:Y:S05]  /*27c0*/  EXIT ;  /* 0x000000000000794d */ /* 0x002fea0003800000 */
.L_x_48:
[----:B------:R-:W1:Y:S02]  /*27d0*/  SYNCS.PHASECHK.TRANS64.TRYWAIT P0, [UR32+0x12000], R2 ;  /* 0x01200002ff0075a7 */ /* 0x000e640008000160 */
[----:B-1----:R-:W-:Y:S05]  /*27e0*/  @!P0 BRA `(.L_x_48) ;  /* 0xfffffffc00f88947 */ /* 0x002fea000383ffff */
[----:B------:R-:W-:Y:S05]  /*27f0*/  BRA `(.L_x_50) ;  /* 0xfffffff400c47947 */ /* 0x000fea000383ffff */
.L_x_51:
[----:B------:R-:W-:-:S00]  /*2800*/  BRA `(.L_x_51) ;  /* 0xfffffffc00fc7947 */ /* 0x000fc0000383ffff */
[----:B------:R-:W-:-:S00]  /*2810*/  NOP ;  /* 0x0000000000007918 */ /* 0x000fc00000000000 */
        /* <DEDUP_REMOVED lines=14> */
.L_x_52:


//--------------------- .nv.shared.gluon_wgmma    --------------------------
	.section	.nv.shared.gluon_wgmma,"aw",@nobits
	.sectionflags	@""
	.align	16
	.zero		1024


//--------------------- .nv.shared.reserved.0     --------------------------
	.section	.nv.shared.reserved.0,"aw",@nobits
	.weak		__nv_reservedSMEM_offset_0_alias
	.size		__nv_reservedSMEM_offset_0_alias, 0, 0
	.other		__nv_reservedSMEM_offset_0_alias,@"STO_CUDA_RESERVED_SHARED STV_DEFAULT"
__nv_reservedSMEM_offset_0_alias:
	.zero		0


//--------------------- .nv.constant0.gluon_wgmma --------------------------
	.section	.nv.constant0.gluon_wgmma,"a",@progbits
	.sectionflags	@""
	.align	4
.nv.constant0.gluon_wgmma:
	.zero		608


//--------------------- SYMBOLS --------------------------

	.type		.nv.reservedSmem.offset0,@object
	.size		.nv.reservedSmem.offset0,0x4
